// auto-generated by cutlass_sweep.gemm — config: {"arch": "sm_90", "cluster_m": 1, "cluster_n": 1, "dtype": "int8", "dtype_b": "int8", "layout": "nt", "stages": 0, "tile_k": 256, "tile_m": 384, "tile_n": 8}
#include "cutlass/cutlass.h"
#include "cutlass/gemm/collective/collective_builder.hpp"
#include "cutlass/gemm/device/gemm_universal_adapter.h"
#include "cutlass/gemm/kernel/gemm_universal.hpp"
#include "cutlass/epilogue/collective/collective_builder.hpp"

using ElemA = int8_t;
using ElemB = int8_t;
using ElemCD = int8_t;
using Acc  = int32_t;
using TileShape    = cute::Shape<cute::_384, cute::_8, cute::_256>;
using ClusterShape = cute::Shape<cute::_1, cute::_1, cute::_1>;

using CollectiveEpilogue = typename cutlass::epilogue::collective::CollectiveBuilder<
    cutlass::arch::Sm90, cutlass::arch::OpClassTensorOp,
    TileShape, ClusterShape,
    cutlass::epilogue::collective::EpilogueTileAuto,
    Acc, Acc,
    ElemCD, cutlass::layout::RowMajor, 128 / cutlass::sizeof_bits<ElemCD>::value,
    ElemCD, cutlass::layout::RowMajor, 128 / cutlass::sizeof_bits<ElemCD>::value,
    cutlass::epilogue::collective::EpilogueScheduleAuto
  >::CollectiveOp;

using CollectiveMainloop = typename cutlass::gemm::collective::CollectiveBuilder<
    cutlass::arch::Sm90, cutlass::arch::OpClassTensorOp,
    ElemA, cutlass::layout::RowMajor, 128 / cutlass::sizeof_bits<ElemA>::value,
    ElemB, cutlass::layout::ColumnMajor, 128 / cutlass::sizeof_bits<ElemB>::value,
    Acc,
    TileShape, ClusterShape,
    cutlass::gemm::collective::StageCountAutoCarveout<static_cast<int>(sizeof(typename CollectiveEpilogue::SharedStorage))>,
    cutlass::gemm::collective::KernelScheduleAuto
  >::CollectiveOp;

using GemmKernel = cutlass::gemm::kernel::GemmUniversal<
    cute::Shape<int,int,int,int>,
    CollectiveMainloop,
    CollectiveEpilogue
>;
using Gemm = cutlass::gemm::device::GemmUniversalAdapter<GemmKernel>;

// Force the device kernel symbol into the cubin without needing a host main.
auto* _anchor = &cutlass::device_kernel<GemmKernel>;


// ===== COMPILED SASS (sm_90a) =====

	.target	sm_90a

	.elftype	@"ET_EXEC"


//--------------------- .note.nv.tkinfo           --------------------------
	.section	.note.nv.tkinfo,"",@"SHT_NOTE"
	.sectionflags	@"SHF_NOTE_NV_TKINFO"
	.tkinfo
        /*0018*/ 	.word	0x00000002
        /*0030*/ 	.string	""
        /*0030*/ 	.string	"ptxas"
        /*0030*/ 	.string	"Cuda compilation tools, release 13.0, V13.0.88"
        /*0030*/ 	.string	"Build cuda_13.0.r13.0/compiler.36424714_0"
        /*0030*/ 	.string	"-arch sm_90a -m 64 "



//--------------------- .note.nv.cuinfo           --------------------------
	.section	.note.nv.cuinfo,"",@"SHT_NOTE"
	.sectionflags	@"SHF_NOTE_NV_CUINFO"
        /*0018*/ 	.short	0x0002
        /*001a*/ 	.short	0x005a
        /*001c*/ 	.short	0x0082
	.zero		2


//--------------------- .nv.info                  --------------------------
	.section	.nv.info,"",@"SHT_CUDA_INFO"
	.align	4


	//----- nvinfo : EIATTR_REGCOUNT
	.align		4
        /*0000*/ 	.byte	0x04, 0x2f
        /*0002*/ 	.short	(.L_15 - .L_14)
	.align		4
.L_14:
        /*0004*/ 	.word	index@(_ZN7cutlass13device_kernelINS_4gemm6kernel13GemmUniversalIN4cute5tupleIJiiiiEEENS1_10collective13CollectiveMmaINS1_34MainloopSm90TmaGmmaWarpSpecializedILi2ENS5_IJNS4_1CILi1EEESB_SB_EEENS1_35KernelTmaWarpSpecializedCooperativeEEENS5_IJNSA_ILi384EEENSA_ILi8EEENSA_ILi256EEEEEEaNS5_IJlSB_lEEEaSJ_NS4_8TiledMMAINS4_8MMA_AtomIJNS4_4SM904GMMA25MMA_64x8x32_S32S8S8_SS_TNEEEENS4_6LayoutINS5_IJNSA_ILi2EEESB_SB_EEENS5_IJSB_NSA_ILi0EEEST_EEEEENS5_IJNS4_10UnderscoreESW_SW_EEEEENS4_13SM90_TMA_LOADENS4_14ComposedLayoutINS4_7SwizzleILi3ELi4ELi3EEENS4_18smem_ptr_flag_bitsILi8EEENSQ_INS5_IJSG_NSA_ILi128EEEEEENS5_IJS15_SB_EEEEEEEvNS4_8identityESZ_S19_vS1A_EENS_8epilogue10collective6detail29Sm90TmaWarpSpecializedAdapterINS1D_15DefaultEpilogueIaSJ_SJ_NS1C_6thread17LinearCombinationIaLi1EiiLNS1H_9ScaleType4KindE0ELNS_15FloatRoundStyleE2EaEENS1_15EpilogueDefaultEEEEEvvEEEEvNT_6ParamsE)
        /*0008*/ 	.word	0x000000a8


	//----- nvinfo : EIATTR_FRAME_SIZE
	.align		4
.L_15:
        /*000c*/ 	.byte	0x04, 0x11
        /*000e*/ 	.short	(.L_17 - .L_16)
	.align		4
.L_16:
        /*0010*/ 	.word	index@(_ZN7cutlass13device_kernelINS_4gemm6kernel13GemmUniversalIN4cute5tupleIJiiiiEEENS1_10collective13CollectiveMmaINS1_34MainloopSm90TmaGmmaWarpSpecializedILi2ENS5_IJNS4_1CILi1EEESB_SB_EEENS1_35KernelTmaWarpSpecializedCooperativeEEENS5_IJNSA_ILi384EEENSA_ILi8EEENSA_ILi256EEEEEEaNS5_IJlSB_lEEEaSJ_NS4_8TiledMMAINS4_8MMA_AtomIJNS4_4SM904GMMA25MMA_64x8x32_S32S8S8_SS_TNEEEENS4_6LayoutINS5_IJNSA_ILi2EEESB_SB_EEENS5_IJSB_NSA_ILi0EEEST_EEEEENS5_IJNS4_10UnderscoreESW_SW_EEEEENS4_13SM90_TMA_LOADENS4_14ComposedLayoutINS4_7SwizzleILi3ELi4ELi3EEENS4_18smem_ptr_flag_bitsILi8EEENSQ_INS5_IJSG_NSA_ILi128EEEEEENS5_IJS15_SB_EEEEEEEvNS4_8identityESZ_S19_vS1A_EENS_8epilogue10collective6detail29Sm90TmaWarpSpecializedAdapterINS1D_15DefaultEpilogueIaSJ_SJ_NS1C_6thread17LinearCombinationIaLi1EiiLNS1H_9ScaleType4KindE0ELNS_15FloatRoundStyleE2EaEENS1_15EpilogueDefaultEEEEEvvEEEEvNT_6ParamsE)
        /*0014*/ 	.word	0x00000000


	//----- nvinfo : EIATTR_MIN_STACK_SIZE
	.align		4
.L_17:
        /*0018*/ 	.byte	0x04, 0x12
        /*001a*/ 	.short	(.L_19 - .L_18)
	.align		4
.L_18:
        /*001c*/ 	.word	index@(_ZN7cutlass13device_kernelINS_4gemm6kernel13GemmUniversalIN4cute5tupleIJiiiiEEENS1_10collective13CollectiveMmaINS1_34MainloopSm90TmaGmmaWarpSpecializedILi2ENS5_IJNS4_1CILi1EEESB_SB_EEENS1_35KernelTmaWarpSpecializedCooperativeEEENS5_IJNSA_ILi384EEENSA_ILi8EEENSA_ILi256EEEEEEaNS5_IJlSB_lEEEaSJ_NS4_8TiledMMAINS4_8MMA_AtomIJNS4_4SM904GMMA25MMA_64x8x32_S32S8S8_SS_TNEEEENS4_6LayoutINS5_IJNSA_ILi2EEESB_SB_EEENS5_IJSB_NSA_ILi0EEEST_EEEEENS5_IJNS4_10UnderscoreESW_SW_EEEEENS4_13SM90_TMA_LOADENS4_14ComposedLayoutINS4_7SwizzleILi3ELi4ELi3EEENS4_18smem_ptr_flag_bitsILi8EEENSQ_INS5_IJSG_NSA_ILi128EEEEEENS5_IJS15_SB_EEEEEEEvNS4_8identityESZ_S19_vS1A_EENS_8epilogue10collective6detail29Sm90TmaWarpSpecializedAdapterINS1D_15DefaultEpilogueIaSJ_SJ_NS1C_6thread17LinearCombinationIaLi1EiiLNS1H_9ScaleType4KindE0ELNS_15FloatRoundStyleE2EaEENS1_15EpilogueDefaultEEEEEvvEEEEvNT_6ParamsE)
        /*0020*/ 	.word	0x00000000
.L_19:


//--------------------- .nv.compat                --------------------------
	.section	.nv.compat,"",@"SHT_CUDA_COMPAT_INFO"
	.align	4
        /*0000*/ 	.byte	0x02, 0x09, 0x01, 0x00, 0x02, 0x02, 0x04, 0x00, 0x02, 0x05, 0x05, 0x00, 0x03, 0x07, 0x01, 0x01
        /*0010*/ 	.byte	0x02, 0x03, 0x01, 0x00, 0x02, 0x06, 0x01, 0x00, 0x04, 0x0b, 0x08, 0x00, 0x00, 0x00, 0x00, 0x00
        /*0020*/ 	.byte	0x00, 0x00, 0x00, 0x00


//--------------------- .nv.info._ZN7cutlass13device_kernelINS_4gemm6kernel13GemmUniversalIN4cute5tupleIJiiiiEEENS1_10collective13CollectiveMmaINS1_34MainloopSm90TmaGmmaWarpSpecializedILi2ENS5_IJNS4_1CILi1EEESB_SB_EEENS1_35KernelTmaWarpSpecializedCooperativeEEENS5_IJNSA_ILi384EEENSA_ILi8EEENSA_ILi256EEEEEEaNS5_IJlSB_lEEEaSJ_NS4_8TiledMMAINS4_8MMA_AtomIJNS4_4SM904GMMA25MMA_64x8x32_S32S8S8_SS_TNEEEENS4_6LayoutINS5_IJNSA_ILi2EEESB_SB_EEENS5_IJSB_NSA_ILi0EEEST_EEEEENS5_IJNS4_10UnderscoreESW_SW_EEEEENS4_13SM90_TMA_LOADENS4_14ComposedLayoutINS4_7SwizzleILi3ELi4ELi3EEENS4_18smem_ptr_flag_bitsILi8EEENSQ_INS5_IJSG_NSA_ILi128EEEEEENS5_IJS15_SB_EEEEEEEvNS4_8identityESZ_S19_vS1A_EENS_8epilogue10collective6detail29Sm90TmaWarpSpecializedAdapterINS1D_15DefaultEpilogueIaSJ_SJ_NS1C_6thread17LinearCombinationIaLi1EiiLNS1H_9ScaleType4KindE0ELNS_15FloatRoundStyleE2EaEENS1_15EpilogueDefaultEEEEEvvEEEEvNT_6ParamsE --------------------------
	.section	.nv.info._ZN7cutlass13device_kernelINS_4gemm6kernel13GemmUniversalIN4cute5tupleIJiiiiEEENS1_10collective13CollectiveMmaINS1_34MainloopSm90TmaGmmaWarpSpecializedILi2ENS5_IJNS4_1CILi1EEESB_SB_EEENS1_35KernelTmaWarpSpecializedCooperativeEEENS5_IJNSA_ILi384EEENSA_ILi8EEENSA_ILi256EEEEEEaNS5_IJlSB_lEEEaSJ_NS4_8TiledMMAINS4_8MMA_AtomIJNS4_4SM904GMMA25MMA_64x8x32_S32S8S8_SS_TNEEEENS4_6LayoutINS5_IJNSA_ILi2EEESB_SB_EEENS5_IJSB_NSA_ILi0EEEST_EEEEENS5_IJNS4_10UnderscoreESW_SW_EEEEENS4_13SM90_TMA_LOADENS4_14ComposedLayoutINS4_7SwizzleILi3ELi4ELi3EEENS4_18smem_ptr_flag_bitsILi8EEENSQ_INS5_IJSG_NSA_ILi128EEEEEENS5_IJS15_SB_EEEEEEEvNS4_8identityESZ_S19_vS1A_EENS_8epilogue10collective6detail29Sm90TmaWarpSpecializedAdapterINS1D_15DefaultEpilogueIaSJ_SJ_NS1C_6thread17LinearCombinationIaLi1EiiLNS1H_9ScaleType4KindE0ELNS_15FloatRoundStyleE2EaEENS1_15EpilogueDefaultEEEEEvvEEEEvNT_6ParamsE,"",@"SHT_CUDA_INFO"
	.sectionflags	@""
	.align	4


	//----- nvinfo : EIATTR_CUDA_API_VERSION
	.align		4
        /*0000*/ 	.byte	0x04, 0x37
        /*0002*/ 	.short	(.L_21 - .L_20)
.L_20:
        /*0004*/ 	.word	0x00000082


	//----- nvinfo : EIATTR_KPARAM_INFO
	.align		4
.L_21:
        /*0008*/ 	.byte	0x04, 0x17
        /*000a*/ 	.short	(.L_23 - .L_22)
.L_22:
        /*000c*/ 	.word	0x00000000
        /*0010*/ 	.short	0x0000
        /*0012*/ 	.short	0x0070
        /*0014*/ 	.byte	0x00, 0xf0, 0x01, 0x10


	//----- nvinfo : EIATTR_SPARSE_MMA_MASK
	.align		4
.L_23:
        /*0018*/ 	.byte	0x03, 0x50
        /*001a*/ 	.short	0x0000


	//----- nvinfo : EIATTR_MAXREG_COUNT
	.align		4
        /*001c*/ 	.byte	0x03, 0x1b
        /*001e*/ 	.short	0x00a8


	//----- nvinfo : EIATTR_NUM_BARRIERS
	.align		4
        /*0020*/ 	.byte	0x02, 0x4c
        /*0022*/ 	.byte	0x01
	.zero		1


	//----- nvinfo : EIATTR_EXTERNS
	.align		4
        /*0024*/ 	.byte	0x04, 0x0f
        /*0026*/ 	.short	(.L_25 - .L_24)


	//   ....[0]....
	.align		4
.L_24:
        /*0028*/ 	.word	index@(__assertfail)


	//----- nvinfo : EIATTR_MERCURY_ISA_VERSION
	.align		4
.L_25:
        /*002c*/ 	.byte	0x03, 0x5f
        /*002e*/ 	.short	0x0101


	//----- nvinfo : EIATTR_INT_WARP_WIDE_INSTR_OFFSETS
	.align		4
        /*0030*/ 	.byte	0x04, 0x31
        /*0032*/ 	.short	(.L_27 - .L_26)


	//   ....[0]....
.L_26:
        /*0034*/ 	.word	0x00000370


	//   ....[1]....
        /*0038*/ 	.word	0x000003a0


	//   ....[2]....
        /*003c*/ 	.word	0x00000480


	//----- nvinfo : EIATTR_COOP_GROUP_MASK_REGIDS
	.align		4
.L_27:
        /*0040*/ 	.byte	0x04, 0x29
        /*0042*/ 	.short	(.L_29 - .L_28)


	//   ....[0]....
.L_28:
        /*0044*/ 	.word	0xffffffff


	//   ....[1]....
        /*0048*/ 	.word	0xffffffff


	//   ....[2]....
        /*004c*/ 	.word	0xffffffff


	//   ....[3]....
        /*0050*/ 	.word	0xffffffff


	//   ....[4]....
        /*0054*/ 	.word	0xffffffff


	//----- nvinfo : EIATTR_COOP_GROUP_INSTR_OFFSETS
	.align		4
.L_29:
        /*0058*/ 	.byte	0x04, 0x28
        /*005a*/ 	.short	(.L_31 - .L_30)


	//   ....[0]....
.L_30:
        /*005c*/ 	.word	0x00000060


	//   ....[1]....
        /*0060*/ 	.word	0x00000070


	//   ....[2]....
        /*0064*/ 	.word	0x00000130


	//   ....[3]....
        /*0068*/ 	.word	0x00000280


	//   ....[4]....
        /*006c*/ 	.word	0x00000f40


	//----- nvinfo : EIATTR_REG_RECONFIG
	.align		4
.L_31:
        /*0070*/ 	.byte	0x01, 0x54
	.zero		2


	//----- nvinfo : EIATTR_SYSCALL_OFFSETS
	.align		4
        /*0074*/ 	.byte	0x04, 0x46
        /*0076*/ 	.short	(.L_33 - .L_32)


	//   ....[0]....
.L_32:
        /*0078*/ 	.word	0x00001100


	//----- nvinfo : EIATTR_MBARRIER_INSTR_OFFSETS
	.align		4
.L_33:
        /*007c*/ 	.byte	0x04, 0x39
        /*007e*/ 	.short	(.L_35 - .L_34)


	//   ....[0]....
.L_34:
        /*0080*/ 	.word	0x00000230
        /*0084*/ 	.word	0x000000ff
        /*0088*/ 	.word	0x00000000
        /*008c*/ 	.short	0x0100
        /*008e*/ 	.byte	0x08
	.zero		1


	//   ....[1]....
        /*0090*/ 	.word	0x00000240
        /*0094*/ 	.word	0x000000ff
        /*0098*/ 	.word	0x00000010
        /*009c*/ 	.short	0x0100
        /*009e*/ 	.byte	0x08
	.zero		1


	//   ....[2]....
        /*00a0*/ 	.word	0x00000250
        /*00a4*/ 	.word	0x000000ff
        /*00a8*/ 	.word	0x00000008
        /*00ac*/ 	.short	0x0100
        /*00ae*/ 	.byte	0x08
	.zero		1


	//   ....[3]....
        /*00b0*/ 	.word	0x00000260
        /*00b4*/ 	.word	0x000000ff
        /*00b8*/ 	.word	0x00000018
        /*00bc*/ 	.short	0x0100
        /*00be*/ 	.byte	0x08
	.zero		1


	//   ....[4]....
        /*00c0*/ 	.word	0x000004f0
        /*00c4*/ 	.word	0x000000ff
        /*00c8*/ 	.word	0x00000030
        /*00cc*/ 	.short	0x0100
        /*00ce*/ 	.byte	0x06
	.zero		1


	//   ....[5]....
        /*00d0*/ 	.word	0x00000550
        /*00d4*/ 	.word	0x000000ff
        /*00d8*/ 	.word	0x00000038
        /*00dc*/ 	.short	0x0100
        /*00de*/ 	.byte	0x06
	.zero		1


	//   ....[6]....
        /*00e0*/ 	.word	0x000011c0
        /*00e4*/ 	.word	0x00000003
        /*00e8*/ 	.word	0x00000000
        /*00ec*/ 	.short	0x010a
        /*00ee*/ 	.byte	0x3f
	.zero		1


	//   ....[7]....
        /*00f0*/ 	.word	0x00001200
        /*00f4*/ 	.word	0x00000003
        /*00f8*/ 	.word	0x00000000
        /*00fc*/ 	.short	0x010a
        /*00fe*/ 	.byte	0x3f
	.zero		1


	//   ....[8]....
        /*0100*/ 	.word	0x00001dc0
        /*0104*/ 	.word	0x00000004
        /*0108*/ 	.word	0x00000000
        /*010c*/ 	.short	0x010a
        /*010e*/ 	.byte	0x3f
	.zero		1


	//   ....[9]....
        /*0110*/ 	.word	0x00001e00
        /*0114*/ 	.word	0x00000004
        /*0118*/ 	.word	0x00000000
        /*011c*/ 	.short	0x010a
        /*011e*/ 	.byte	0x3f
	.zero		1


	//   ....[10]....
        /*0120*/ 	.word	0x00002840
        /*0124*/ 	.word	0x00000003
        /*0128*/ 	.word	0x00000000
        /*012c*/ 	.short	0x0101
        /*012e*/ 	.byte	0x3f
	.zero		1


	//   ....[11]....
        /*0130*/ 	.word	0x00002a00
        /*0134*/ 	.word	0x00000000
        /*0138*/ 	.word	0x00000000
        /*013c*/ 	.short	0x0101
        /*013e*/ 	.byte	0x3f
	.zero		1


	//   ....[12]....
        /*0140*/ 	.word	0x00004ba0
        /*0144*/ 	.word	0x0000000d
        /*0148*/ 	.word	0x00000010
        /*014c*/ 	.short	0x010a
        /*014e*/ 	.byte	0x3f
	.zero		1


	//   ....[13]....
        /*0150*/ 	.word	0x000050b0
        /*0154*/ 	.word	0x00000004
        /*0158*/ 	.word	0x00000038
        /*015c*/ 	.short	0x0101
        /*015e*/ 	.byte	0x3f
	.zero		1


	//   ....[14]....
        /*0160*/ 	.word	0x00005800
        /*0164*/ 	.word	0x00000005
        /*0168*/ 	.word	0x00000000
        /*016c*/ 	.short	0x010a
        /*016e*/ 	.byte	0x3f
	.zero		1


	//   ....[15]....
        /*0170*/ 	.word	0x00005880
        /*0174*/ 	.word	0x0000000b
        /*0178*/ 	.word	0x00000000
        /*017c*/ 	.short	0x010a
        /*017e*/ 	.byte	0x3f
	.zero		1


	//   ....[16]....
        /*0180*/ 	.word	0x000058e0
        /*0184*/ 	.word	0x00000003
        /*0188*/ 	.word	0x00000000
        /*018c*/ 	.short	0x010a
        /*018e*/ 	.byte	0x3f
	.zero		1


	//   ....[17]....
        /*0190*/ 	.word	0x00005930
        /*0194*/ 	.word	0x00000004
        /*0198*/ 	.word	0x00000000
        /*019c*/ 	.short	0x010a
        /*019e*/ 	.byte	0x3f
	.zero		1


	//   ....[18]....
        /*01a0*/ 	.word	0x00005a00
        /*01a4*/ 	.word	0x0000000d
        /*01a8*/ 	.word	0x00000010
        /*01ac*/ 	.short	0x010a
        /*01ae*/ 	.byte	0x3f
	.zero		1


	//   ....[19]....
        /*01b0*/ 	.word	0x00005ad0
        /*01b4*/ 	.word	0x00000005
        /*01b8*/ 	.word	0x00000000
        /*01bc*/ 	.short	0x010a
        /*01be*/ 	.byte	0x3f
	.zero		1


	//----- nvinfo : EIATTR_NUM_MBARRIERS
	.align		4
.L_35:
        /*01c0*/ 	.byte	0x03, 0x38
        /*01c2*/ 	.short	0x0006


	//----- nvinfo : EIATTR_EXIT_INSTR_OFFSETS
	.align		4
        /*01c4*/ 	.byte	0x04, 0x1c
        /*01c6*/ 	.short	(.L_37 - .L_36)


	//   ....[0]....
.L_36:
        /*01c8*/ 	.word	0x000005a0


	//   ....[1]....
        /*01cc*/ 	.word	0x00000e70


	//   ....[2]....
        /*01d0*/ 	.word	0x00004310


	//   ....[3]....
        /*01d4*/ 	.word	0x00004940


	//   ....[4]....
        /*01d8*/ 	.word	0x000058d0


	//----- nvinfo : EIATTR_MAX_THREADS
	.align		4
.L_37:
        /*01dc*/ 	.byte	0x04, 0x05
        /*01de*/ 	.short	(.L_39 - .L_38)
.L_38:
        /*01e0*/ 	.word	0x00000180
        /*01e4*/ 	.word	0x00000001
        /*01e8*/ 	.word	0x00000001


	//----- nvinfo : EIATTR_CRS_STACK_SIZE
	.align		4
.L_39:
        /*01ec*/ 	.byte	0x04, 0x1e
        /*01ee*/ 	.short	(.L_41 - .L_40)
.L_40:
        /*01f0*/ 	.word	0x00000000


	//----- nvinfo : EIATTR_CBANK_PARAM_SIZE
	.align		4
.L_41:
        /*01f4*/ 	.byte	0x03, 0x19
        /*01f6*/ 	.short	0x0470


	//----- nvinfo : EIATTR_PARAM_CBANK
	.align		4
        /*01f8*/ 	.byte	0x04, 0x0a
        /*01fa*/ 	.short	(.L_43 - .L_42)
	.align		4
.L_42:
        /*01fc*/ 	.word	index@(.nv.constant0._ZN7cutlass13device_kernelINS_4gemm6kernel13GemmUniversalIN4cute5tupleIJiiiiEEENS1_10collective13CollectiveMmaINS1_34MainloopSm90TmaGmmaWarpSpecializedILi2ENS5_IJNS4_1CILi1EEESB_SB_EEENS1_35KernelTmaWarpSpecializedCooperativeEEENS5_IJNSA_ILi384EEENSA_ILi8EEENSA_ILi256EEEEEEaNS5_IJlSB_lEEEaSJ_NS4_8TiledMMAINS4_8MMA_AtomIJNS4_4SM904GMMA25MMA_64x8x32_S32S8S8_SS_TNEEEENS4_6LayoutINS5_IJNSA_ILi2EEESB_SB_EEENS5_IJSB_NSA_ILi0EEEST_EEEEENS5_IJNS4_10UnderscoreESW_SW_EEEEENS4_13SM90_TMA_LOADENS4_14ComposedLayoutINS4_7SwizzleILi3ELi4ELi3EEENS4_18smem_ptr_flag_bitsILi8EEENSQ_INS5_IJSG_NSA_ILi128EEEEEENS5_IJS15_SB_EEEEEEEvNS4_8identityESZ_S19_vS1A_EENS_8epilogue10collective6detail29Sm90TmaWarpSpecializedAdapterINS1D_15DefaultEpilogueIaSJ_SJ_NS1C_6thread17LinearCombinationIaLi1EiiLNS1H_9ScaleType4KindE0ELNS_15FloatRoundStyleE2EaEENS1_15EpilogueDefaultEEEEEvvEEEEvNT_6ParamsE)
        /*0200*/ 	.short	0x0210
        /*0202*/ 	.short	0x0470


	//----- nvinfo : EIATTR_SW_WAR
	.align		4
.L_43:
        /*0204*/ 	.byte	0x04, 0x36
        /*0206*/ 	.short	(.L_45 - .L_44)
.L_44:
        /*0208*/ 	.word	0x00000008
.L_45:


//--------------------- .nv.callgraph             --------------------------
	.section	.nv.callgraph,"",@"SHT_CUDA_CALLGRAPH"
	.align	4
	.sectionentsize	8
	.align		4
        /*0000*/ 	.word	0x00000000
	.align		4
        /*0004*/ 	.word	0xffffffff
	.align		4
        /*0008*/ 	.word	index@(_ZN7cutlass13device_kernelINS_4gemm6kernel13GemmUniversalIN4cute5tupleIJiiiiEEENS1_10collective13CollectiveMmaINS1_34MainloopSm90TmaGmmaWarpSpecializedILi2ENS5_IJNS4_1CILi1EEESB_SB_EEENS1_35KernelTmaWarpSpecializedCooperativeEEENS5_IJNSA_ILi384EEENSA_ILi8EEENSA_ILi256EEEEEEaNS5_IJlSB_lEEEaSJ_NS4_8TiledMMAINS4_8MMA_AtomIJNS4_4SM904GMMA25MMA_64x8x32_S32S8S8_SS_TNEEEENS4_6LayoutINS5_IJNSA_ILi2EEESB_SB_EEENS5_IJSB_NSA_ILi0EEEST_EEEEENS5_IJNS4_10UnderscoreESW_SW_EEEEENS4_13SM90_TMA_LOADENS4_14ComposedLayoutINS4_7SwizzleILi3ELi4ELi3EEENS4_18smem_ptr_flag_bitsILi8EEENSQ_INS5_IJSG_NSA_ILi128EEEEEENS5_IJS15_SB_EEEEEEEvNS4_8identityESZ_S19_vS1A_EENS_8epilogue10collective6detail29Sm90TmaWarpSpecializedAdapterINS1D_15DefaultEpilogueIaSJ_SJ_NS1C_6thread17LinearCombinationIaLi1EiiLNS1H_9ScaleType4KindE0ELNS_15FloatRoundStyleE2EaEENS1_15EpilogueDefaultEEEEEvvEEEEvNT_6ParamsE)
	.align		4
        /*000c*/ 	.word	index@(__assertfail)
	.align		4
        /*0010*/ 	.word	0x00000000
	.align		4
        /*0014*/ 	.word	0xfffffffe
	.align		4
        /*0018*/ 	.word	0x00000000
	.align		4
        /*001c*/ 	.word	0xfffffffd
	.align		4
        /*0020*/ 	.word	0x00000000
	.align		4
        /*0024*/ 	.word	0xfffffffc


//--------------------- .nv.constant4             --------------------------
	.section	.nv.constant4,"a",@progbits
	.align	8
	.align		8
.nv.constant4:
        /*0000*/ 	.dword	__assertfail
	.align		8
        /*0008*/ 	.dword	__unnamed_1
	.align		8
        /*0010*/ 	.dword	_ZN40_INTERNAL_0bc2ca74_4_k_cu_93228e13_110384cuda3std3__45__cpo5beginE
	.align		8
        /*0018*/ 	.dword	_ZN40_INTERNAL_0bc2ca74_4_k_cu_93228e13_110384cuda3std3__45__cpo3endE
	.align		8
        /*0020*/ 	.dword	_ZN40_INTERNAL_0bc2ca74_4_k_cu_93228e13_110384cuda3std3__45__cpo6cbeginE
	.align		8
        /*0028*/ 	.dword	_ZN40_INTERNAL_0bc2ca74_4_k_cu_93228e13_110384cuda3std3__45__cpo4cendE
	.align		8
        /*0030*/ 	.dword	_ZN40_INTERNAL_0bc2ca74_4_k_cu_93228e13_110384cuda3std3__442_GLOBAL__N__0bc2ca74_4_k_cu_93228e13_110386ignoreE
	.align		8
        /*0038*/ 	.dword	_ZN40_INTERNAL_0bc2ca74_4_k_cu_93228e13_110384cuda3std3__419piecewise_constructE
	.align		8
        /*0040*/ 	.dword	_ZN40_INTERNAL_0bc2ca74_4_k_cu_93228e13_110384cuda3std3__48in_placeE
	.align		8
        /*0048*/ 	.dword	_ZN40_INTERNAL_0bc2ca74_4_k_cu_93228e13_110384cuda3std6ranges3__45__cpo4swapE
	.align		8
        /*0050*/ 	.dword	_ZN40_INTERNAL_0bc2ca74_4_k_cu_93228e13_110384cuda3std6ranges3__45__cpo9iter_moveE
	.align		8
        /*0058*/ 	.dword	_ZN40_INTERNAL_0bc2ca74_4_k_cu_93228e13_110384cute7productE
	.align		8
        /*0060*/ 	.dword	_ZN40_INTERNAL_0bc2ca74_4_k_cu_93228e13_110384cute1_E
	.align		8
        /*0068*/ 	.dword	$str$22
	.align		8
        /*0070*/ 	.dword	$str$23


//--------------------- .text._ZN7cutlass13device_kernelINS_4gemm6kernel13GemmUniversalIN4cute5tupleIJiiiiEEENS1_10collective13CollectiveMmaINS1_34MainloopSm90TmaGmmaWarpSpecializedILi2ENS5_IJNS4_1CILi1EEESB_SB_EEENS1_35KernelTmaWarpSpecializedCooperativeEEENS5_IJNSA_ILi384EEENSA_ILi8EEENSA_ILi256EEEEEEaNS5_IJlSB_lEEEaSJ_NS4_8TiledMMAINS4_8MMA_AtomIJNS4_4SM904GMMA25MMA_64x8x32_S32S8S8_SS_TNEEEENS4_6LayoutINS5_IJNSA_ILi2EEESB_SB_EEENS5_IJSB_NSA_ILi0EEEST_EEEEENS5_IJNS4_10UnderscoreESW_SW_EEEEENS4_13SM90_TMA_LOADENS4_14ComposedLayoutINS4_7SwizzleILi3ELi4ELi3EEENS4_18smem_ptr_flag_bitsILi8EEENSQ_INS5_IJSG_NSA_ILi128EEEEEENS5_IJS15_SB_EEEEEEEvNS4_8identityESZ_S19_vS1A_EENS_8epilogue10collective6detail29Sm90TmaWarpSpecializedAdapterINS1D_15DefaultEpilogueIaSJ_SJ_NS1C_6thread17LinearCombinationIaLi1EiiLNS1H_9ScaleType4KindE0ELNS_15FloatRoundStyleE2EaEENS1_15EpilogueDefaultEEEEEvvEEEEvNT_6ParamsE --------------------------
	.section	.text._ZN7cutlass13device_kernelINS_4gemm6kernel13GemmUniversalIN4cute5tupleIJiiiiEEENS1_10collective13CollectiveMmaINS1_34MainloopSm90TmaGmmaWarpSpecializedILi2ENS5_IJNS4_1CILi1EEESB_SB_EEENS1_35KernelTmaWarpSpecializedCooperativeEEENS5_IJNSA_ILi384EEENSA_ILi8EEENSA_ILi256EEEEEEaNS5_IJlSB_lEEEaSJ_NS4_8TiledMMAINS4_8MMA_AtomIJNS4_4SM904GMMA25MMA_64x8x32_S32S8S8_SS_TNEEEENS4_6LayoutINS5_IJNSA_ILi2EEESB_SB_EEENS5_IJSB_NSA_ILi0EEEST_EEEEENS5_IJNS4_10UnderscoreESW_SW_EEEEENS4_13SM90_TMA_LOADENS4_14ComposedLayoutINS4_7SwizzleILi3ELi4ELi3EEENS4_18smem_ptr_flag_bitsILi8EEENSQ_INS5_IJSG_NSA_ILi128EEEEEENS5_IJS15_SB_EEEEEEEvNS4_8identityESZ_S19_vS1A_EENS_8epilogue10collective6detail29Sm90TmaWarpSpecializedAdapterINS1D_15DefaultEpilogueIaSJ_SJ_NS1C_6thread17LinearCombinationIaLi1EiiLNS1H_9ScaleType4KindE0ELNS_15FloatRoundStyleE2EaEENS1_15EpilogueDefaultEEEEEvvEEEEvNT_6ParamsE,"ax",@progbits
	.align	128
.text._ZN7cutlass13device_kernelINS_4gemm6kernel13GemmUniversalIN4cute5tupleIJiiiiEEENS1_10collective13CollectiveMmaINS1_34MainloopSm90TmaGmmaWarpSpecializedILi2ENS5_IJNS4_1CILi1EEESB_SB_EEENS1_35KernelTmaWarpSpecializedCooperativeEEENS5_IJNSA_ILi384EEENSA_ILi8EEENSA_ILi256EEEEEEaNS5_IJlSB_lEEEaSJ_NS4_8TiledMMAINS4_8MMA_AtomIJNS4_4SM904GMMA25MMA_64x8x32_S32S8S8_SS_TNEEEENS4_6LayoutINS5_IJNSA_ILi2EEESB_SB_EEENS5_IJSB_NSA_ILi0EEEST_EEEEENS5_IJNS4_10UnderscoreESW_SW_EEEEENS4_13SM90_TMA_LOADENS4_14ComposedLayoutINS4_7SwizzleILi3ELi4ELi3EEENS4_18smem_ptr_flag_bitsILi8EEENSQ_INS5_IJSG_NSA_ILi128EEEEEENS5_IJS15_SB_EEEEEEEvNS4_8identityESZ_S19_vS1A_EENS_8epilogue10collective6detail29Sm90TmaWarpSpecializedAdapterINS1D_15DefaultEpilogueIaSJ_SJ_NS1C_6thread17LinearCombinationIaLi1EiiLNS1H_9ScaleType4KindE0ELNS_15FloatRoundStyleE2EaEENS1_15EpilogueDefaultEEEEEvvEEEEvNT_6ParamsE:
        .type           _ZN7cutlass13device_kernelINS_4gemm6kernel13GemmUniversalIN4cute5tupleIJiiiiEEENS1_10collective13CollectiveMmaINS1_34MainloopSm90TmaGmmaWarpSpecializedILi2ENS5_IJNS4_1CILi1EEESB_SB_EEENS1_35KernelTmaWarpSpecializedCooperativeEEENS5_IJNSA_ILi384EEENSA_ILi8EEENSA_ILi256EEEEEEaNS5_IJlSB_lEEEaSJ_NS4_8TiledMMAINS4_8MMA_AtomIJNS4_4SM904GMMA25MMA_64x8x32_S32S8S8_SS_TNEEEENS4_6LayoutINS5_IJNSA_ILi2EEESB_SB_EEENS5_IJSB_NSA_ILi0EEEST_EEEEENS5_IJNS4_10UnderscoreESW_SW_EEEEENS4_13SM90_TMA_LOADENS4_14ComposedLayoutINS4_7SwizzleILi3ELi4ELi3EEENS4_18smem_ptr_flag_bitsILi8EEENSQ_INS5_IJSG_NSA_ILi128EEEEEENS5_IJS15_SB_EEEEEEEvNS4_8identityESZ_S19_vS1A_EENS_8epilogue10collective6detail29Sm90TmaWarpSpecializedAdapterINS1D_15DefaultEpilogueIaSJ_SJ_NS1C_6thread17LinearCombinationIaLi1EiiLNS1H_9ScaleType4KindE0ELNS_15FloatRoundStyleE2EaEENS1_15EpilogueDefaultEEEEEvvEEEEvNT_6ParamsE,@function
        .size           _ZN7cutlass13device_kernelINS_4gemm6kernel13GemmUniversalIN4cute5tupleIJiiiiEEENS1_10collective13CollectiveMmaINS1_34MainloopSm90TmaGmmaWarpSpecializedILi2ENS5_IJNS4_1CILi1EEESB_SB_EEENS1_35KernelTmaWarpSpecializedCooperativeEEENS5_IJNSA_ILi384EEENSA_ILi8EEENSA_ILi256EEEEEEaNS5_IJlSB_lEEEaSJ_NS4_8TiledMMAINS4_8MMA_AtomIJNS4_4SM904GMMA25MMA_64x8x32_S32S8S8_SS_TNEEEENS4_6LayoutINS5_IJNSA_ILi2EEESB_SB_EEENS5_IJSB_NSA_ILi0EEEST_EEEEENS5_IJNS4_10UnderscoreESW_SW_EEEEENS4_13SM90_TMA_LOADENS4_14ComposedLayoutINS4_7SwizzleILi3ELi4ELi3EEENS4_18smem_ptr_flag_bitsILi8EEENSQ_INS5_IJSG_NSA_ILi128EEEEEENS5_IJS15_SB_EEEEEEEvNS4_8identityESZ_S19_vS1A_EENS_8epilogue10collective6detail29Sm90TmaWarpSpecializedAdapterINS1D_15DefaultEpilogueIaSJ_SJ_NS1C_6thread17LinearCombinationIaLi1EiiLNS1H_9ScaleType4KindE0ELNS_15FloatRoundStyleE2EaEENS1_15EpilogueDefaultEEEEEvvEEEEvNT_6ParamsE,(.L_x_74 - _ZN7cutlass13device_kernelINS_4gemm6kernel13GemmUniversalIN4cute5tupleIJiiiiEEENS1_10collective13CollectiveMmaINS1_34MainloopSm90TmaGmmaWarpSpecializedILi2ENS5_IJNS4_1CILi1EEESB_SB_EEENS1_35KernelTmaWarpSpecializedCooperativeEEENS5_IJNSA_ILi384EEENSA_ILi8EEENSA_ILi256EEEEEEaNS5_IJlSB_lEEEaSJ_NS4_8TiledMMAINS4_8MMA_AtomIJNS4_4SM904GMMA25MMA_64x8x32_S32S8S8_SS_TNEEEENS4_6LayoutINS5_IJNSA_ILi2EEESB_SB_EEENS5_IJSB_NSA_ILi0EEEST_EEEEENS5_IJNS4_10UnderscoreESW_SW_EEEEENS4_13SM90_TMA_LOADENS4_14ComposedLayoutINS4_7SwizzleILi3ELi4ELi3EEENS4_18smem_ptr_flag_bitsILi8EEENSQ_INS5_IJSG_NSA_ILi128EEEEEENS5_IJS15_SB_EEEEEEEvNS4_8identityESZ_S19_vS1A_EENS_8epilogue10collective6detail29Sm90TmaWarpSpecializedAdapterINS1D_15DefaultEpilogueIaSJ_SJ_NS1C_6thread17LinearCombinationIaLi1EiiLNS1H_9ScaleType4KindE0ELNS_15FloatRoundStyleE2EaEENS1_15EpilogueDefaultEEEEEvvEEEEvNT_6ParamsE)
        .other          _ZN7cutlass13device_kernelINS_4gemm6kernel13GemmUniversalIN4cute5tupleIJiiiiEEENS1_10collective13CollectiveMmaINS1_34MainloopSm90TmaGmmaWarpSpecializedILi2ENS5_IJNS4_1CILi1EEESB_SB_EEENS1_35KernelTmaWarpSpecializedCooperativeEEENS5_IJNSA_ILi384EEENSA_ILi8EEENSA_ILi256EEEEEEaNS5_IJlSB_lEEEaSJ_NS4_8TiledMMAINS4_8MMA_AtomIJNS4_4SM904GMMA25MMA_64x8x32_S32S8S8_SS_TNEEEENS4_6LayoutINS5_IJNSA_ILi2EEESB_SB_EEENS5_IJSB_NSA_ILi0EEEST_EEEEENS5_IJNS4_10UnderscoreESW_SW_EEEEENS4_13SM90_TMA_LOADENS4_14ComposedLayoutINS4_7SwizzleILi3ELi4ELi3EEENS4_18smem_ptr_flag_bitsILi8EEENSQ_INS5_IJSG_NSA_ILi128EEEEEENS5_IJS15_SB_EEEEEEEvNS4_8identityESZ_S19_vS1A_EENS_8epilogue10collective6detail29Sm90TmaWarpSpecializedAdapterINS1D_15DefaultEpilogueIaSJ_SJ_NS1C_6thread17LinearCombinationIaLi1EiiLNS1H_9ScaleType4KindE0ELNS_15FloatRoundStyleE2EaEENS1_15EpilogueDefaultEEEEEvvEEEEvNT_6ParamsE,@"STO_CUDA_ENTRY STV_DEFAULT"
_ZN7cutlass13device_kernelINS_4gemm6kernel13GemmUniversalIN4cute5tupleIJiiiiEEENS1_10collective13CollectiveMmaINS1_34MainloopSm90TmaGmmaWarpSpecializedILi2ENS5_IJNS4_1CILi1EEESB_SB_EEENS1_35KernelTmaWarpSpecializedCooperativeEEENS5_IJNSA_ILi384EEENSA_ILi8EEENSA_ILi256EEEEEEaNS5_IJlSB_lEEEaSJ_NS4_8TiledMMAINS4_8MMA_AtomIJNS4_4SM904GMMA25MMA_64x8x32_S32S8S8_SS_TNEEEENS4_6LayoutINS5_IJNSA_ILi2EEESB_SB_EEENS5_IJSB_NSA_ILi0EEEST_EEEEENS5_IJNS4_10UnderscoreESW_SW_EEEEENS4_13SM90_TMA_LOADENS4_14ComposedLayoutINS4_7SwizzleILi3ELi4ELi3EEENS4_18smem_ptr_flag_bitsILi8EEENSQ_INS5_IJSG_NSA_ILi128EEEEEENS5_IJS15_SB_EEEEEEEvNS4_8identityESZ_S19_vS1A_EENS_8epilogue10collective6detail29Sm90TmaWarpSpecializedAdapterINS1D_15DefaultEpilogueIaSJ_SJ_NS1C_6thread17LinearCombinationIaLi1EiiLNS1H_9ScaleType4KindE0ELNS_15FloatRoundStyleE2EaEENS1_15EpilogueDefaultEEEEEvvEEEEvNT_6ParamsE:
[----:B------:R-:W0:Y:S01]  /*0000*/  LDC R1, c[0x0][0x28] ;  /* 0x00000a00ff017b82 */ /* 0x000e220000000800 */
[----:B------:R-:W1:Y:S01]  /*0010*/  S2R R16, SR_TID.X ;  /* 0x0000000000107919 */ /* 0x000e620000002100 */
[----:B------:R-:W-:Y:S01]  /*0020*/  ELECT P0, URZ, PT ;  /* 0x00000000003f782f */ /* 0x000fe20003800000 */
[----:B------:R-:W-:Y:S01]  /*0030*/  BSSY B0, `(.L_x_0) ;  /* 0x000000f000007945 */ /* 0x000fe20003800000 */
[--C-:B-1----:R-:W-:Y:S02]  /*0040*/  SHF.R.U32.HI R0, RZ, 0x5, R16.reuse ;  /* 0x00000005ff007819 */ /* 0x102fe40000011610 */
[----:B------:R-:W-:-:S03]  /*0050*/  SHF.R.U32.HI R2, RZ, 0x7, R16 ;  /* 0x00000007ff027819 */ /* 0x000fc60000011610 */
[----:B------:R-:W1:Y:S04]  /*0060*/  SHFL.IDX PT, R3, R0, RZ, 0x1f ;  /* 0x00001fff00037589 */ /* 0x000e6800000e0000 */
[----:B------:R2:W3:Y:S01]  /*0070*/  SHFL.IDX PT, R5, R2, RZ, 0x1f ;  /* 0x00001fff02057589 */ /* 0x0004e200000e0000 */
[----:B-1----:R-:W-:-:S13]  /*0080*/  ISETP.NE.OR P0, PT, R3, RZ, !P0 ;  /* 0x000000ff0300720c */ /* 0x002fda0004705670 */
[----:B0-23--:R-:W-:Y:S05]  /*0090*/  @P0 BRA `(.L_x_1) ;  /* 0x0000000000200947 */ /* 0x00dfea0003800000 */
[----:B------:R-:W-:Y:S02]  /*00a0*/  ULDC.64 UR4, c[0x0][0x198] ;  /* 0x0000660000047ab9 */ /* 0x000fe40000000a00 */
[----:B------:R-:W-:Y:S02]  /*00b0*/  UIADD3 UR6, UP0, UR4, 0xf0, URZ ;  /* 0x000000f004067890 */ /* 0x000fe4000ff1e03f */
[----:B------:R-:W-:Y:S02]  /*00c0*/  UIADD3 UR4, UP1, UR4, 0x1f0, URZ ;  /* 0x000001f004047890 */ /* 0x000fe4000ff3e03f */
[----:B------:R-:W-:Y:S02]  /*00d0*/  UIADD3.X UR7, URZ, UR5, URZ, UP0, !UPT ;  /* 0x000000053f077290 */ /* 0x000fe400087fe43f */
[----:B------:R-:W-:-:S07]  /*00e0*/  UIADD3.X UR5, URZ, UR5, URZ, UP1, !UPT ;  /* 0x000000053f057290 */ /* 0x000fce0008ffe43f */
[----:B------:R0:W-:Y:S02]  /*00f0*/  UTMACCTL.PF [UR6] ;  /* 0x00000000060079b9 */ /* 0x0001e40008040000 */
[----:B------:R0:W-:Y:S02]  /*0100*/  UTMACCTL.PF [UR4] ;  /* 0x00000000040079b9 */ /* 0x0001e40008040000 */
[----:B0-----:R-:W-:Y:S01]  /*0110*/  NOP ;  /* 0x0000000000007918 */ /* 0x001fe20000000000 */
.L_x_1:
[----:B------:R-:W-:Y:S05]  /*0120*/  BSYNC B0 ;  /* 0x0000000000007941 */ /* 0x000fea0003800000 */
.L_x_0:
[----:B------:R-:W0:Y:S02]  /*0130*/  SHFL.IDX PT, R2, R0, RZ, 0x1f ;  /* 0x00001fff00027589 */ /* 0x000e2400000e0000 */
[----:B0-----:R-:W-:-:S13]  /*0140*/  ISETP.NE.AND P0, PT, R2, RZ, PT ;  /* 0x000000ff0200720c */ /* 0x001fda0003f05270 */
[----:B------:R-:W-:Y:S05]  /*0150*/  @P0 BRA `(.L_x_2) ;  /* 0x0000000000480947 */ /* 0x000fea0003800000 */
[----:B------:R-:W0:Y:S01]  /*0160*/  S2UR UR8, SR_CgaCtaId ;  /* 0x00000000000879c3 */ /* 0x000e220000008800 */
[----:B------:R-:W-:Y:S01]  /*0170*/  UMOV UR4, 0x400 ;  /* 0x0000040000047882 */ /* 0x000fe20000000000 */
[----:B------:R-:W-:Y:S01]  /*0180*/  UMOV UR5, 0x1 ;  /* 0x0000000100057882 */ /* 0x000fe20000000000 */
[----:B------:R-:W-:Y:S01]  /*0190*/  UMOV UR6, 0x100 ;  /* 0x0000010000067882 */ /* 0x000fe20000000000 */
[----:B------:R-:W-:Y:S01]  /*01a0*/  ELECT P0, URZ, PT ;  /* 0x00000000003f782f */ /* 0x000fe20003800000 */
[----:B------:R-:W-:-:S04]  /*01b0*/  UIADD3 UR6, -UR6, 0x100000, URZ ;  /* 0x0010000006067890 */ /* 0x000fc8000fffe13f */
[----:B------:R-:W-:Y:S02]  /*01c0*/  USHF.L.U32 UR7, UR6, 0xb, URZ ;  /* 0x0000000b06077899 */ /* 0x000fe4000800063f */
[----:B------:R-:W-:Y:S02]  /*01d0*/  USHF.L.U32 UR6, UR6, 0x1, URZ ;  /* 0x0000000106067899 */ /* 0x000fe4000800063f */
[----:B0-----:R-:W-:Y:S02]  /*01e0*/  ULEA UR8, UR8, UR4, 0x18 ;  /* 0x0000000408087291 */ /* 0x001fe4000f8ec03f */
[----:B------:R-:W-:-:S04]  /*01f0*/  UIADD3 UR4, -UR5, 0x100000, URZ ;  /* 0x0010000005047890 */ /* 0x000fc8000fffe13f */
[----:B------:R-:W-:Y:S02]  /*0200*/  USHF.L.U32 UR5, UR4, 0xb, URZ ;  /* 0x0000000b04057899 */ /* 0x000fe4000800063f */
[----:B------:R-:W-:Y:S01]  /*0210*/  USHF.L.U32 UR4, UR4, 0x1, URZ ;  /* 0x0000000104047899 */ /* 0x000fe2000800063f */
[----:B------:R-:W0:Y:S11]  /*0220*/  FENCE.VIEW.ASYNC.S ;  /* 0x00000000000073c6 */ /* 0x000e360000000000 */
[----:B0-----:R0:W1:Y:S01]  /*0230*/  SYNCS.EXCH.64 URZ, [UR8], UR4 ;  /* 0x00000004083f75b2 */ /* 0x0010620008000100 */
[----:B------:R0:W2:Y:S01]  /*0240*/  SYNCS.EXCH.64 URZ, [UR8+0x10], UR6 ;  /* 0x00001006083f75b2 */ /* 0x0000a20008000100 */
[----:B------:R0:W3:Y:S01]  /*0250*/  SYNCS.EXCH.64 URZ, [UR8+0x8], UR4 ;  /* 0x00000804083f75b2 */ /* 0x0000e20008000100 */
[----:B------:R0:W4:Y:S01]  /*0260*/  SYNCS.EXCH.64 URZ, [UR8+0x18], UR6 ;  /* 0x00001806083f75b2 */ /* 0x0001220008000100 */
[----:B------:R-:W-:Y:S01]  /*0270*/  NOP ;  /* 0x0000000000007918 */ /* 0x000fe20000000000 */
.L_x_2:
[----:B------:R-:W5:Y:S01]  /*0280*/  SHFL.IDX PT, R0, R0, RZ, 0x1f ;  /* 0x00001fff00007589 */ /* 0x000f6200000e0000 */
[----:B------:R-:W-:Y:S01]  /*0290*/  ELECT P0, URZ, PT ;  /* 0x00000000003f782f */ /* 0x000fe20003800000 */
[----:B------:R-:W1:Y:S01]  /*02a0*/  LDC R22, c[0x0][0x65c] ;  /* 0x00019700ff167b82 */ /* 0x000e620000000800 */
[----:B------:R-:W-:Y:S01]  /*02b0*/  SHF.R.S32.HI R6, RZ, 0x1f, R3 ;  /* 0x0000001fff067819 */ /* 0x000fe20000011403 */
[----:B------:R-:W2:Y:S01]  /*02c0*/  S2R R4, SR_CTAID.Y ;  /* 0x0000000000047919 */ /* 0x000ea20000002600 */
[----:B0-----:R-:W-:Y:S01]  /*02d0*/  UMOV UR4, 0x20 ;  /* 0x0000002000047882 */ /* 0x001fe20000000000 */
[----:B------:R-:W-:Y:S01]  /*02e0*/  ISETP.NE.AND P2, PT, R5, RZ, PT ;  /* 0x000000ff0500720c */ /* 0x000fe20003f45270 */
[----:B------:R-:W-:Y:S01]  /*02f0*/  NOP ;  /* 0x0000000000007918 */ /* 0x000fe20000000000 */
[----:B------:R-:W0:Y:S01]  /*0300*/  S2R R2, SR_CTAID.X ;  /* 0x0000000000027919 */ /* 0x000e220000002500 */
[----:B------:R-:W-:Y:S01]  /*0310*/  LEA.HI R6, R6, R3, RZ, 0x2 ;  /* 0x0000000306067211 */ /* 0x000fe200078f10ff */
[----:B------:R-:W-:Y:S01]  /*0320*/  NOP ;  /* 0x0000000000007918 */ /* 0x000fe20000000000 */
[----:B-----5:R-:W-:-:S02]  /*0330*/  ISETP.NE.OR P0, PT, R0, RZ, !P0 ;  /* 0x000000ff0000720c */ /* 0x020fc40004705670 */
[----:B-1----:R-:W-:-:S04]  /*0340*/  ISETP.NE.AND P3, PT, R22, 0x1, PT ;  /* 0x000000011600780c */ /* 0x002fc80003f65270 */
[----:B------:R-:W-:Y:S02]  /*0350*/  P2R R0, PR, RZ, 0x8 ;  /* 0x00000008ff007803 */ /* 0x000fe40000000000 */
[----:B------:R-:W-:-:S05]  /*0360*/  LOP3.LUT R0, R6, 0xfffffffc, RZ, 0xc0, !PT ;  /* 0xfffffffc06007812 */ /* 0x000fca00078ec0ff */
[----:B------:R-:W-:Y:S01]  /*0370*/  VOTEU.ALL UP0, P0 ;  /* 0x00000000003f7886 */ /* 0x000fe20000000000 */
[----:B------:R-:W-:Y:S01]  /*0380*/  IMAD.IADD R0, R3, 0x1, -R0 ;  /* 0x0000000103007824 */ /* 0x000fe200078e0a00 */
[----:B------:R-:W0:Y:S01]  /*0390*/  @P3 LDC R19, c[0x0][0x10] ;  /* 0x00000400ff133b82 */ /* 0x000e220000000800 */
[----:B------:R-:W-:Y:S01]  /*03a0*/  VOTEU.ALL UP1, P0 ;  /* 0x00000000003f7886 */ /* 0x000fe20000020000 */
[----:B--2---:R-:W-:Y:S01]  /*03b0*/  @P3 IMAD.MOV.U32 R6, RZ, RZ, R4 ;  /* 0x000000ffff063224 */ /* 0x004fe200078e0004 */
[----:B------:R-:W-:Y:S01]  /*03c0*/  @!UP0 UMOV UR6, 0x400 ;  /* 0x0000040000068882 */ /* 0x000fe20000000000 */
[----:B------:R-:W-:-:S04]  /*03d0*/  @!UP0 UIADD3 UR4, -UR4, 0x100000, URZ ;  /* 0x0010000004048890 */ /* 0x000fc8000fffe13f */
[----:B------:R-:W-:Y:S02]  /*03e0*/  @!UP0 USHF.L.U32 UR5, UR4, 0xb, URZ ;  /* 0x0000000b04058899 */ /* 0x000fe4000800063f */
[----:B------:R-:W-:Y:S01]  /*03f0*/  @!UP0 USHF.L.U32 UR4, UR4, 0x1, URZ ;  /* 0x0000000104048899 */ /* 0x000fe2000800063f */
[----:B------:R-:W-:Y:S02]  /*0400*/  @P3 IMAD.MOV.U32 R7, RZ, RZ, RZ ;  /* 0x000000ffff073224 */ /* 0x000fe400078e00ff */
[----:B------:R-:W-:Y:S01]  /*0410*/  IMAD.MOV.U32 R3, RZ, RZ, RZ ;  /* 0x000000ffff037224 */ /* 0x000fe200078e00ff */
[----:B------:R-:W1:Y:S01]  /*0420*/  @!UP0 S2UR UR7, SR_CgaCtaId ;  /* 0x00000000000789c3 */ /* 0x000e620000008800 */
[----:B------:R-:W-:-:S07]  /*0430*/  @P3 IMAD.MOV.U32 R11, RZ, RZ, RZ ;  /* 0x000000ffff0b3224 */ /* 0x000fce00078e00ff */
[----:B------:R-:W2:Y:S01]  /*0440*/  @!P3 LDC R9, c[0x0][0xc] ;  /* 0x00000300ff09bb82 */ /* 0x000ea20000000800 */
[----:B0-----:R-:W-:-:S04]  /*0450*/  @P3 IMAD.WIDE.U32 R18, R2, R19, R6 ;  /* 0x0000001302123225 */ /* 0x001fc800078e0006 */
[----:B------:R-:W-:Y:S01]  /*0460*/  @P3 IMAD.IADD R19, R19, 0x1, R11 ;  /* 0x0000000113133824 */ /* 0x000fe200078e020b */
[----:B-1----:R-:W-:Y:S01]  /*0470*/  @!UP0 ULEA UR6, UR7, UR6, 0x18 ;  /* 0x0000000607068291 */ /* 0x002fe2000f8ec03f */
[----:B------:R-:W-:Y:S01]  /*0480*/  VOTEU.ALL UP0, P0 ;  /* 0x00000000003f7886 */ /* 0x000fe20000000000 */
[----:B------:R-:W-:-:S04]  /*0490*/  ISETP.NE.AND P0, PT, R0, 0x3, PT ;  /* 0x000000030000780c */ /* 0x000fc80003f05270 */
[----:B------:R-:W-:Y:S01]  /*04a0*/  ISETP.EQ.OR P0, PT, R0, RZ, !P0 ;  /* 0x000000ff0000720c */ /* 0x000fe20004702670 */
[----:B--2---:R-:W-:-:S03]  /*04b0*/  @!P3 IMAD.WIDE.U32 R6, R9, R4, R2 ;  /* 0x000000040906b225 */ /* 0x004fc600078e0002 */
[C---:B------:R-:W-:Y:S01]  /*04c0*/  ISETP.EQ.AND P0, PT, R5.reuse, RZ, P0 ;  /* 0x000000ff0500720c */ /* 0x040fe20000702270 */
[----:B------:R-:W-:Y:S01]  /*04d0*/  VIADD R5, R5, 0xffffffff ;  /* 0xffffffff05057836 */ /* 0x000fe20000000000 */
[----:B------:R-:W0:Y:S02]  /*04e0*/  FENCE.VIEW.ASYNC.S ;  /* 0x00000000000073c6 */ /* 0x000e240000000000 */
[----:B0-----:R0:W3:Y:S01]  /*04f0*/  @!UP0 SYNCS.EXCH.64 URZ, [UR6+0x30], UR4 ;  /* 0x00003004063f85b2 */ /* 0x0010e20008000100 */
[----:B------:R-:W-:Y:S01]  /*0500*/  @!P3 IMAD.MOV.U32 R18, RZ, RZ, R6 ;  /* 0x000000ffff12b224 */ /* 0x000fe200078e0006 */
[----:B------:R-:W-:Y:S01]  /*0510*/  SEL R17, RZ, 0x1, !P0 ;  /* 0x00000001ff117807 */ /* 0x000fe20004000000 */
[----:B------:R-:W-:Y:S01]  /*0520*/  @!P3 IMAD.MOV.U32 R19, RZ, RZ, R7 ;  /* 0x000000ffff13b224 */ /* 0x000fe200078e0007 */
[----:B------:R-:W-:-:S04]  /*0530*/  ISETP.GE.U32.AND P1, PT, R5, 0x2, PT ;  /* 0x000000020500780c */ /* 0x000fc80003f26070 */
[----:B------:R-:W-:Y:S01]  /*0540*/  SEL R17, R17, 0x2, P1 ;  /* 0x0000000211117807 */ /* 0x000fe20000800000 */
[----:B------:R0:W3:Y:S01]  /*0550*/  @!UP1 SYNCS.EXCH.64 URZ, [UR6+0x38], UR4 ;  /* 0x00003804063f95b2 */ /* 0x0000e20008000100 */
[----:B------:R-:W-:Y:S01]  /*0560*/  NOP ;  /* 0x0000000000007918 */ /* 0x000fe20000000000 */
[----:B---34-:R-:W-:Y:S06]  /*0570*/  BAR.SYNC.DEFER_BLOCKING 0x0 ;  /* 0x0000000000007b1d */ /* 0x018fec0000010000 */
[----:B------:R-:W-:Y:S05]  /*0580*/  @!P2 BRA `(.L_x_3) ;  /* 0x0000003c0064a947 */ /* 0x000fea0003800000 */
[----:B------:R-:W-:-:S13]  /*0590*/  ISETP.GT.U32.AND P0, PT, R5, 0x1, PT ;  /* 0x000000010500780c */ /* 0x000fda0003f04070 */
[----:B0-----:R-:W-:Y:S05]  /*05a0*/  @P0 EXIT ;  /* 0x000000000000094d */ /* 0x001fea0003800000 */
[----:B------:R-:W-:Y:S01]  /*05b0*/  ULDC.64 UR4, c[0x0][0x650] ;  /* 0x0001940000047ab9 */ /* 0x000fe20000000a00 */
[----:B------:R-:W-:Y:S01]  /*05c0*/  PRMT R0, RZ, 0x7610, R0 ;  /* 0x00007610ff007816 */ /* 0x000fe20000000000 */
[----:B------:R-:W-:Y:S01]  /*05d0*/  IMAD.MOV.U32 R38, RZ, RZ, -0x1 ;  /* 0xffffffffff267424 */ /* 0x000fe200078e00ff */
[----:B------:R-:W-:Y:S01]  /*05e0*/  ISETP.GE.U32.AND P0, PT, R18, UR4, PT ;  /* 0x0000000412007c0c */ /* 0x000fe2000bf06070 */
[----:B------:R-:W-:Y:S02]  /*05f0*/  IMAD.MOV.U32 R39, RZ, RZ, -0x1 ;  /* 0xffffffffff277424 */ /* 0x000fe400078e00ff */
[----:B------:R-:W-:Y:S01]  /*0600*/  IMAD.MOV.U32 R41, RZ, RZ, -0x1 ;  /* 0xffffffffff297424 */ /* 0x000fe200078e00ff */
[----:B------:R-:W-:-:S13]  /*0610*/  ISETP.GE.U32.AND.EX P0, PT, R19, UR5, PT, P0 ;  /* 0x0000000513007c0c */ /* 0x000fda000bf06100 */
[----:B------:R-:W-:Y:S05]  /*0620*/  @P0 BRA `(.L_x_4) ;  /* 0x0000000400580947 */ /* 0x000fea0003800000 */
[----:B------:R-:W0:Y:S01]  /*0630*/  LDC.64 R14, c[0x0][0x628] ;  /* 0x00018a00ff0e7b82 */ /* 0x000e220000000a00 */
[----:B------:R-:W-:Y:S02]  /*0640*/  IMAD.MOV.U32 R6, RZ, RZ, R18 ;  /* 0x000000ffff067224 */ /* 0x000fe400078e0012 */
[----:B------:R-:W-:-:S05]  /*0650*/  IMAD.MOV.U32 R7, RZ, RZ, R19 ;  /* 0x000000ffff077224 */ /* 0x000fca00078e0013 */
[----:B------:R-:W1:Y:S08]  /*0660*/  LDC R0, c[0x0][0x630] ;  /* 0x00018c00ff007b82 */ /* 0x000e700000000800 */
[----:B------:R-:W2:Y:S01]  /*0670*/  LDC.64 R20, c[0x0][0x620] ;  /* 0x00018800ff147b82 */ /* 0x000ea20000000a00 */
[----:B0-----:R-:W-:-:S04]  /*0680*/  ISETP.NE.U32.AND P0, PT, R14, RZ, PT ;  /* 0x000000ff0e00720c */ /* 0x001fc80003f05070 */
[----:B------:R-:W-:-:S13]  /*0690*/  ISETP.NE.AND.EX P0, PT, R15, RZ, PT, P0 ;  /* 0x000000ff0f00720c */ /* 0x000fda0003f05300 */
[----:B-12---:R-:W-:Y:S05]  /*06a0*/  @!P0 BRA `(.L_x_5) ;  /* 0x0000000000288947 */ /* 0x006fea0003800000 */
[----:B------:R-:W0:Y:S02]  /*06b0*/  LDC R5, c[0x0][0x634] ;  /* 0x00018d00ff057b82 */ /* 0x000e240000000800 */
[----:B0-----:R-:W-:-:S05]  /*06c0*/  IADD3 R5, P0, R18, R5, RZ ;  /* 0x0000000512057210 */ /* 0x001fca0007f1e0ff */
[----:B------:R-:W-:-:S04]  /*06d0*/  IMAD.X R13, RZ, RZ, R19, P0 ;  /* 0x000000ffff0d7224 */ /* 0x000fc800000e0613 */
[----:B------:R-:W-:-:S04]  /*06e0*/  IMAD.WIDE.U32 R6, R13, R14, RZ ;  /* 0x0000000e0d067225 */ /* 0x000fc800078e00ff */
[----:B------:R-:W-:-:S04]  /*06f0*/  IMAD.WIDE.U32 R8, P0, R5, R15, R6 ;  /* 0x0000000f05087225 */ /* 0x000fc80007800006 */
[----:B------:R-:W-:-:S04]  /*0700*/  IMAD.WIDE.U32 R6, R5, R14, RZ ;  /* 0x0000000e05067225 */ /* 0x000fc800078e00ff */
[----:B------:R-:W-:Y:S01]  /*0710*/  IMAD.X R11, RZ, RZ, RZ, P0 ;  /* 0x000000ffff0b7224 */ /* 0x000fe200000e06ff */
[----:B------:R-:W-:Y:S01]  /*0720*/  IADD3 RZ, P0, R7, R8, RZ ;  /* 0x0000000807ff7210 */ /* 0x000fe20007f1e0ff */
[----:B------:R-:W-:-:S04]  /*0730*/  IMAD.MOV.U32 R10, RZ, RZ, R9 ;  /* 0x000000ffff0a7224 */ /* 0x000fc800078e0009 */
[----:B------:R-:W-:-:S08]  /*0740*/  IMAD.WIDE.U32.X R6, R13, R15, R10, P0 ;  /* 0x0000000f0d067225 */ /* 0x000fd000000e040a */
.L_x_5:
[-CC-:B------:R-:W-:Y:S01]  /*0750*/  SHF.R.U64 R41, R6, R0.reuse, R7.reuse ;  /* 0x0000000006297219 */ /* 0x180fe20000001207 */
[----:B------:R-:W0:Y:S01]  /*0760*/  LDC.64 R24, c[0x0][0x640] ;  /* 0x00019000ff187b82 */ /* 0x000e220000000a00 */
[----:B------:R-:W-:Y:S01]  /*0770*/  SHF.R.U32.HI R3, RZ, R0, R7 ;  /* 0x00000000ff037219 */ /* 0x000fe20000011607 */
[----:B------:R-:W-:Y:S01]  /*0780*/  ULDC UR4, c[0x0][0x150] ;  /* 0x0000540000047ab9 */ /* 0x000fe20000000800 */
[----:B------:R-:W-:Y:S02]  /*0790*/  IADD3 R5, P0, RZ, -R41, RZ ;  /* 0x80000029ff057210 */ /* 0x000fe40007f1e0ff */
[----:B------:R-:W-:-:S03]  /*07a0*/  I2FP.F32.U32 R0, R2 ;  /* 0x0000000200007245 */ /* 0x000fc60000201000 */
[----:B------:R-:W1:Y:S01]  /*07b0*/  LDC R10, c[0x0][0x618] ;  /* 0x00018600ff0a7b82 */ /* 0x000e620000000800 */
[----:B------:R-:W-:Y:S02]  /*07c0*/  IMAD.X R9, RZ, RZ, ~R3, P0 ;  /* 0x000000ffff097224 */ /* 0x000fe400000e0e03 */
[----:B------:R-:W-:Y:S01]  /*07d0*/  FMUL R0, R0, UR4 ;  /* 0x0000000400007c20 */ /* 0x000fe20008400000 */
[----:B------:R-:W-:Y:S01]  /*07e0*/  IMAD.WIDE.U32 R6, R5, R20, R18 ;  /* 0x0000001405067225 */ /* 0x000fe200078e0012 */
[----:B------:R-:W-:-:S03]  /*07f0*/  ULDC UR4, c[0x0][0x154] ;  /* 0x0000550000047ab9 */ /* 0x000fc60000000800 */
[----:B------:R-:W-:Y:S01]  /*0800*/  IMAD R8, R9, R20, RZ ;  /* 0x0000001409087224 */ /* 0x000fe200078e02ff */
[----:B------:R-:W2:Y:S01]  /*0810*/  LDC R3, c[0x0][0x144] ;  /* 0x00005100ff037b82 */ /* 0x000ea20000000800 */
[----:B------:R-:W3:Y:S01]  /*0820*/  F2I.U32.TRUNC.NTZ R0, R0 ;  /* 0x0000000000007305 */ /* 0x000ee2000020f000 */
[----:B------:R-:W-:Y:S02]  /*0830*/  IMAD.MOV.U32 R9, RZ, RZ, -0x1 ;  /* 0xffffffffff097424 */ /* 0x000fe400078e00ff */
[----:B------:R-:W-:-:S04]  /*0840*/  IMAD R5, R5, R21, R8 ;  /* 0x0000001505057224 */ /* 0x000fc800078e0208 */
[----:B------:R-:W4:Y:S01]  /*0850*/  LDC R14, c[0x0][0x608] ;  /* 0x00018200ff0e7b82 */ /* 0x000f220000000800 */
[----:B------:R-:W-:Y:S01]  /*0860*/  IMAD.IADD R7, R7, 0x1, R5 ;  /* 0x0000000107077824 */ /* 0x000fe200078e0205 */
[----:B0-----:R-:W-:Y:S02]  /*0870*/  ISETP.NE.U32.AND P0, PT, R24, RZ, PT ;  /* 0x000000ff1800720c */ /* 0x001fe40003f05070 */
[----:B------:R-:W-:Y:S02]  /*0880*/  I2FP.F32.U32 R5, R4 ;  /* 0x0000000400057245 */ /* 0x000fe40000201000 */
[----:B------:R-:W-:Y:S02]  /*0890*/  ISETP.NE.AND.EX P0, PT, R25, RZ, PT, P0 ;  /* 0x000000ff1900720c */ /* 0x000fe40003f05300 */
[----:B------:R-:W0:Y:S01]  /*08a0*/  LDC R8, c[0x0][0x658] ;  /* 0x00019600ff087b82 */ /* 0x000e220000000800 */
[----:B-1----:R-:W-:Y:S02]  /*08b0*/  SHF.R.U64 R12, R6, R10, R7 ;  /* 0x0000000a060c7219 */ /* 0x002fe40000001207 */
[----:B---3--:R-:W-:-:S02]  /*08c0*/  IADD3 R6, -R0, RZ, RZ ;  /* 0x000000ff00067210 */ /* 0x008fc40007ffe1ff */
[----:B------:R-:W-:-:S03]  /*08d0*/  SHF.R.U32.HI R7, RZ, R10, R7 ;  /* 0x0000000aff077219 */ /* 0x000fc60000011607 */
[----:B------:R-:W1:Y:S01]  /*08e0*/  LDC R13, c[0x0][0x148] ;  /* 0x00005200ff0d7b82 */ /* 0x000e620000000800 */
[----:B--2---:R-:W-:Y:S02]  /*08f0*/  IMAD R0, R3, R6, R2 ;  /* 0x0000000603007224 */ /* 0x004fe400078e0202 */
[----:B------:R-:W-:-:S04]  /*0900*/  FMUL R3, R5, UR4 ;  /* 0x0000000405037c20 */ /* 0x000fc80008400000 */
[----:B------:R2:W3:Y:S01]  /*0910*/  F2I.U32.TRUNC.NTZ R11, R3 ;  /* 0x00000003000b7305 */ /* 0x0004e2000020f000 */
[----:B------:R-:W1:Y:S01]  /*0920*/  LDC R21, c[0x0][0x600] ;  /* 0x00018000ff157b82 */ /* 0x000e620000000800 */
[-CC-:B----4-:R-:W-:Y:S02]  /*0930*/  SHF.R.U64 R27, R12, R14.reuse, R7.reuse ;  /* 0x0000000e0c1b7219 */ /* 0x190fe40000001207 */
[----:B------:R-:W-:Y:S01]  /*0940*/  SHF.R.U32.HI R5, RZ, R14, R7 ;  /* 0x0000000eff057219 */ /* 0x000fe20000011607 */
[----:B------:R-:W-:-:S04]  /*0950*/  IMAD.MOV.U32 R7, RZ, RZ, 0x1 ;  /* 0x00000001ff077424 */ /* 0x000fc800078e00ff */
[----:B------:R-:W4:Y:S01]  /*0960*/  LDC R20, c[0x0][0x648] ;  /* 0x00019200ff147b82 */ /* 0x000f220000000800 */
[-C--:B0-----:R-:W-:Y:S02]  /*0970*/  SHF.L.U32 R2, R9, R8.reuse, RZ ;  /* 0x0000000809027219 */ /* 0x081fe400000006ff */
[-CC-:B------:R-:W-:Y:S02]  /*0980*/  SHF.R.U64 R14, R27, R8.reuse, R5.reuse ;  /* 0x000000081b0e7219 */ /* 0x180fe40000001205 */
[----:B------:R-:W-:Y:S02]  /*0990*/  SHF.R.U32.HI R15, RZ, R8, R5 ;  /* 0x00000008ff0f7219 */ /* 0x000fe40000011605 */
[----:B------:R-:W-:Y:S01]  /*09a0*/  LOP3.LUT R10, RZ, R2, RZ, 0x33, !PT ;  /* 0x00000002ff0a7212 */ /* 0x000fe200078e33ff */
[----:B------:R-:W0:Y:S01]  /*09b0*/  LDC R23, c[0x0][0x638] ;  /* 0x00018e00ff177b82 */ /* 0x000e220000000800 */
[----:B------:R-:W-:Y:S01]  /*09c0*/  SHF.L.U32 R5, R7, R8, RZ ;  /* 0x0000000807057219 */ /* 0x000fe200000006ff */
[----:B------:R-:W-:-:S02]  /*09d0*/  IMAD.MOV.U32 R2, RZ, RZ, R14 ;  /* 0x000000ffff027224 */ /* 0x000fc400078e000e */
[----:B--2---:R-:W-:-:S04]  /*09e0*/  IMAD.MOV.U32 R3, RZ, RZ, R15 ;  /* 0x000000ffff037224 */ /* 0x004fc800078e000f */
[----:B------:R-:W2:Y:S01]  /*09f0*/  LDC R38, c[0x0][0x610] ;  /* 0x00018400ff267b82 */ /* 0x000ea20000000800 */
[----:B---3--:R-:W-:Y:S05]  /*0a00*/  @!P0 BRA `(.L_x_6) ;  /* 0x0000000000288947 */ /* 0x008fea0003800000 */
[----:B------:R-:W3:Y:S02]  /*0a10*/  LDC R9, c[0x0][0x64c] ;  /* 0x00019300ff097b82 */ /* 0x000ee40000000800 */
[----:B---3--:R-:W-:-:S05]  /*0a20*/  IADD3 R9, P0, R14, R9, RZ ;  /* 0x000000090e097210 */ /* 0x008fca0007f1e0ff */
        /* <DEDUP_REMOVED lines=8> */
.L_x_6:
[----:B----4-:R-:W-:Y:S01]  /*0ab0*/  SHF.R.U64 R2, R2, R20, R3 ;  /* 0x0000001402027219 */ /* 0x010fe20000001203 */
[----:B-1----:R-:W-:Y:S01]  /*0ac0*/  VIADD R3, R21, 0xffffffff ;  /* 0xffffffff15037836 */ /* 0x002fe20000000000 */
[----:B------:R-:W-:Y:S01]  /*0ad0*/  LOP3.LUT R10, R27, R10, RZ, 0xc0, !PT ;  /* 0x0000000a1b0a7212 */ /* 0x000fe200078ec0ff */
[----:B------:R-:W-:Y:S02]  /*0ae0*/  IMAD.MOV R11, RZ, RZ, -R11 ;  /* 0x000000ffff0b7224 */ /* 0x000fe400078e0a0b */
[----:B------:R-:W-:Y:S01]  /*0af0*/  IMAD.MOV R6, RZ, RZ, -R2 ;  /* 0x000000ffff067224 */ /* 0x000fe200078e0a02 */
[----:B------:R-:W-:Y:S01]  /*0b00*/  LOP3.LUT R3, R12, R3, RZ, 0xc0, !PT ;  /* 0x000000030c037212 */ /* 0x000fe200078ec0ff */
[----:B------:R-:W-:Y:S02]  /*0b10*/  IMAD R5, R5, R2, R10 ;  /* 0x0000000205057224 */ /* 0x000fe400078e020a */
[----:B------:R-:W-:Y:S02]  /*0b20*/  @P3 IMAD R0, R13, R11, R4 ;  /* 0x0000000b0d003224 */ /* 0x000fe400078e0204 */
[----:B0-----:R-:W-:-:S02]  /*0b30*/  IMAD R2, R6, R23, R14 ;  /* 0x0000001706027224 */ /* 0x001fc400078e020e */
[----:B--2---:R-:W-:Y:S02]  /*0b40*/  IMAD R38, R5, R38, R0 ;  /* 0x0000002605267224 */ /* 0x004fe400078e0200 */
[----:B------:R-:W-:Y:S02]  /*0b50*/  IMAD R3, R2, R21, R3 ;  /* 0x0000001502037224 */ /* 0x000fe400078e0203 */
[----:B------:R-:W-:-:S03]  /*0b60*/  IMAD.MOV.U32 R0, RZ, RZ, 0x1 ;  /* 0x00000001ff007424 */ /* 0x000fc600078e00ff */
[----:B------:R-:W-:Y:S02]  /*0b70*/  SEL R39, R3, R38, !P3 ;  /* 0x0000002603277207 */ /* 0x000fe40005800000 */
[----:B------:R-:W-:-:S07]  /*0b80*/  SEL R38, R38, R3, !P3 ;  /* 0x0000000326267207 */ /* 0x000fce0005800000 */
.L_x_4:
[----:B------:R-:W-:-:S08]  /*0b90*/  NOP ;  /* 0x0000000000007918 */ /* 0x000fd00000000000 */
[----:B------:R-:W0:Y:S02]  /*0ba0*/  USETMAXREG.TRY_ALLOC.CTAPOOL UP0, 0xe8 ;  /* 0x000000e8000079c8 */ /* 0x000e240008000600 */
[----:B0-----:R-:W-:-:S13]  /*0bb0*/  PLOP3.LUT P0, PT, PT, PT, UP0, 0x80, 0x0 ;  /* 0x000000000000781c */ /* 0x001fda0003f0f008 */
[----:B------:R-:W-:Y:S05]  /*0bc0*/  @!P0 BRA `(.L_x_4) ;  /* 0xfffffffc00f08947 */ /* 0x000fea000383ffff */
[----:B------:R-:W-:Y:S01]  /*0bd0*/  ULDC.64 UR4, c[0x0][0x598] ;  /* 0x0001660000047ab9 */ /* 0x000fe20000000a00 */
[----:B------:R-:W-:Y:S01]  /*0be0*/  ULDC.64 UR36, c[0x0][0x208] ;  /* 0x0000820000247ab9 */ /* 0x000fe20000000a00 */
[----:B------:R-:W-:-:S04]  /*0bf0*/  ISETP.NE.U32.AND P0, PT, RZ, UR4, PT ;  /* 0x00000004ff007c0c */ /* 0x000fc8000bf05070 */
[----:B------:R-:W-:-:S13]  /*0c00*/  ISETP.NE.AND.EX P0, PT, RZ, UR5, PT, P0 ;  /* 0x00000005ff007c0c */ /* 0x000fda000bf05300 */
[----:B------:R-:W-:Y:S05]  /*0c10*/  @!P0 BRA `(.L_x_7) ;  /* 0x00000000001c8947 */ /* 0x000fea0003800000 */
[----:B------:R-:W0:Y:S02]  /*0c20*/  LDC.64 R2, c[0x0][0x598] ;  /* 0x00016600ff027b82 */ /* 0x000e240000000a00 */
[----:B0-----:R-:W2:Y:S02]  /*0c30*/  LDG.E.64 R2, desc[UR36][R2.64] ;  /* 0x0000002402027981 */ /* 0x001ea4000c1e1b00 */
[----:B--2---:R-:W-:-:S04]  /*0c40*/  ISETP.NE.U32.AND P0, PT, R2, RZ, PT ;  /* 0x000000ff0200720c */ /* 0x004fc80003f05070 */
[----:B------:R-:W-:-:S13]  /*0c50*/  ISETP.NE.AND.EX P0, PT, R3, RZ, PT, P0 ;  /* 0x000000ff0300720c */ /* 0x000fda0003f05300 */
[----:B------:R-:W-:Y:S05]  /*0c60*/  @!P0 BRA `(.L_x_7) ;  /* 0x0000000000088947 */ /* 0x000fea0003800000 */
[----:B------:R0:W5:Y:S01]  /*0c70*/  LD.E R23, desc[UR36][R2.64] ;  /* 0x0000002402177980 */ /* 0x000162000c101900 */
[----:B------:R-:W-:Y:S05]  /*0c80*/  BRA `(.L_x_8) ;  /* 0x0000000000247947 */ /* 0x000fea0003800000 */
.L_x_7:
[----:B------:R-:W-:Y:S02]  /*0c90*/  ULDC.64 UR4, c[0x0][0x588] ;  /* 0x0001620000047ab9 */ /* 0x000fe40000000a00 */
[----:B------:R-:W-:-:S04]  /*0ca0*/  ISETP.NE.U32.AND P0, PT, RZ, UR4, PT ;  /* 0x00000004ff007c0c */ /* 0x000fc8000bf05070 */
[----:B------:R-:W-:-:S13]  /*0cb0*/  ISETP.NE.AND.EX P0, PT, RZ, UR5, PT, P0 ;  /* 0x00000005ff007c0c */ /* 0x000fda000bf05300 */
[----:B------:R-:W-:Y:S05]  /*0cc0*/  @!P0 BRA `(.L_x_9) ;  /* 0x00000000000c8947 */ /* 0x000fea0003800000 */
[----:B------:R-:W0:Y:S02]  /*0cd0*/  LDC.64 R2, c[0x0][0x588] ;  /* 0x00016200ff027b82 */ /* 0x000e240000000a00 */
[----:B0-----:R1:W5:Y:S01]  /*0ce0*/  LDG.E R23, desc[UR36][R2.64] ;  /* 0x0000002402177981 */ /* 0x001362000c1e1900 */
[----:B------:R-:W-:Y:S05]  /*0cf0*/  BRA `(.L_x_8) ;  /* 0x0000000000087947 */ /* 0x000fea0003800000 */
.L_x_9:
[----:B------:R-:W-:Y:S02]  /*0d00*/  ULDC UR4, c[0x0][0x580] ;  /* 0x0001600000047ab9 */ /* 0x000fe40000000800 */
[----:B------:R-:W-:-:S07]  /*0d10*/  IMAD.U32 R23, RZ, RZ, UR4 ;  /* 0x00000004ff177e24 */ /* 0x000fce000f8e00ff */
.L_x_8:
[----:B------:R-:W-:Y:S02]  /*0d20*/  ULDC.64 UR4, c[0x0][0x5a0] ;  /* 0x0001680000047ab9 */ /* 0x000fe40000000a00 */
[----:B------:R-:W-:-:S04]  /*0d30*/  ISETP.NE.U32.AND P0, PT, RZ, UR4, PT ;  /* 0x00000004ff007c0c */ /* 0x000fc8000bf05070 */
[----:B------:R-:W-:-:S13]  /*0d40*/  ISETP.NE.AND.EX P0, PT, RZ, UR5, PT, P0 ;  /* 0x00000005ff007c0c */ /* 0x000fda000bf05300 */
[----:B------:R-:W-:Y:S05]  /*0d50*/  @!P0 BRA `(.L_x_10) ;  /* 0x00000000001c8947 */ /* 0x000fea0003800000 */
[----:B01----:R-:W0:Y:S02]  /*0d60*/  LDC.64 R2, c[0x0][0x5a0] ;  /* 0x00016800ff027b82 */ /* 0x003e240000000a00 */
[----:B0-----:R-:W2:Y:S02]  /*0d70*/  LDG.E.64 R2, desc[UR36][R2.64] ;  /* 0x0000002402027981 */ /* 0x001ea4000c1e1b00 */
[----:B--2---:R-:W-:-:S04]  /*0d80*/  ISETP.NE.U32.AND P0, PT, R2, RZ, PT ;  /* 0x000000ff0200720c */ /* 0x004fc80003f05070 */
[----:B------:R-:W-:-:S13]  /*0d90*/  ISETP.NE.AND.EX P0, PT, R3, RZ, PT, P0 ;  /* 0x000000ff0300720c */ /* 0x000fda0003f05300 */
[----:B------:R-:W-:Y:S05]  /*0da0*/  @!P0 BRA `(.L_x_10) ;  /* 0x0000000000088947 */ /* 0x000fea0003800000 */
[----:B------:R0:W5:Y:S01]  /*0db0*/  LD.E R36, desc[UR36][R2.64] ;  /* 0x0000002402247980 */ /* 0x000162000c101900 */
[----:B------:R-:W-:Y:S05]  /*0dc0*/  BRA `(.L_x_11) ;  /* 0x0000000000247947 */ /* 0x000fea0003800000 */
.L_x_10:
[----:B------:R-:W-:Y:S02]  /*0dd0*/  ULDC.64 UR4, c[0x0][0x590] ;  /* 0x0001640000047ab9 */ /* 0x000fe40000000a00 */
[----:B------:R-:W-:-:S04]  /*0de0*/  ISETP.NE.U32.AND P0, PT, RZ, UR4, PT ;  /* 0x00000004ff007c0c */ /* 0x000fc8000bf05070 */
[----:B------:R-:W-:-:S13]  /*0df0*/  ISETP.NE.AND.EX P0, PT, RZ, UR5, PT, P0 ;  /* 0x00000005ff007c0c */ /* 0x000fda000bf05300 */
[----:B------:R-:W-:Y:S05]  /*0e00*/  @!P0 BRA `(.L_x_12) ;  /* 0x00000000000c8947 */ /* 0x000fea0003800000 */
[----:B------:R-:W2:Y:S02]  /*0e10*/  LDC.64 R36, c[0x0][0x590] ;  /* 0x00016400ff247b82 */ /* 0x000ea40000000a00 */
[----:B--2---:R2:W5:Y:S01]  /*0e20*/  LDG.E R36, desc[UR36][R36.64] ;  /* 0x0000002424247981 */ /* 0x004562000c1e1900 */
[----:B------:R-:W-:Y:S05]  /*0e30*/  BRA `(.L_x_11) ;  /* 0x0000000000087947 */ /* 0x000fea0003800000 */
.L_x_12:
[----:B------:R-:W-:Y:S02]  /*0e40*/  ULDC UR4, c[0x0][0x584] ;  /* 0x0001610000047ab9 */ /* 0x000fe40000000800 */
[----:B------:R-:W-:-:S07]  /*0e50*/  IMAD.U32 R36, RZ, RZ, UR4 ;  /* 0x00000004ff247e24 */ /* 0x000fce000f8e00ff */
.L_x_11:
[----:B------:R-:W-:-:S13]  /*0e60*/  LOP3.LUT P0, RZ, R0, 0xff, RZ, 0xc0, !PT ;  /* 0x000000ff00ff7812 */ /* 0x000fda000780c0ff */
[----:B------:R-:W-:Y:S05]  /*0e70*/  @!P0 EXIT ;  /* 0x000000000000894d */ /* 0x000fea0003800000 */
[----:B------:R-:W-:Y:S01]  /*0e80*/  ULDC UR4, c[0x0][0x28c] ;  /* 0x0000a30000047ab9 */ /* 0x000fe20000000800 */
[----:B------:R-:W-:Y:S01]  /*0e90*/  LOP3.LUT R40, R17, 0x1, RZ, 0xfc, !PT ;  /* 0x0000000111287812 */ /* 0x000fe200078efcff */
[----:B------:R-:W-:Y:S01]  /*0ea0*/  UIADD3 UR4, UR4, 0xff, URZ ;  /* 0x000000ff04047890 */ /* 0x000fe2000fffe03f */
[----:B------:R-:W-:Y:S01]  /*0eb0*/  UMOV UR38, URZ ;  /* 0x0000003f00267c82 */ /* 0x000fe20008000000 */
[----:B------:R-:W-:Y:S02]  /*0ec0*/  UMOV UR39, URZ ;  /* 0x0000003f00277c82 */ /* 0x000fe40008000000 */
[----:B------:R-:W-:-:S04]  /*0ed0*/  USHF.R.S32.HI UR5, URZ, 0x1f, UR4 ;  /* 0x0000001f3f057899 */ /* 0x000fc80008011404 */
[----:B------:R-:W-:-:S04]  /*0ee0*/  ULEA.HI UR5, UR5, UR4, URZ, 0x8 ;  /* 0x0000000405057291 */ /* 0x000fc8000f8f403f */
[----:B------:R-:W-:-:S12]  /*0ef0*/  USHF.R.S32.HI UR40, URZ, 0x8, UR5 ;  /* 0x000000083f287899 */ /* 0x000fd80008011405 */
.L_x_42:
[----:B------:R-:W-:Y:S01]  /*0f00*/  LOP3.LUT R0, R16, 0x80, RZ, 0xc0, !PT ;  /* 0x0000008010007812 */ /* 0x000fe200078ec0ff */
[----:B------:R-:W3:Y:S01]  /*0f10*/  S2UR UR7, SR_CgaCtaId ;  /* 0x00000000000779c3 */ /* 0x000ee20000008800 */
[----:B------:R-:W-:Y:S02]  /*0f20*/  UMOV UR6, 0x400 ;  /* 0x0000040000067882 */ /* 0x000fe40000000000 */
[----:B------:R-:W-:-:S06]  /*0f30*/  SHF.R.U32.HI R0, RZ, 0x7, R0 ;  /* 0x00000007ff007819 */ /* 0x000fcc0000011600 */
[----:B------:R-:W4:Y:S01]  /*0f40*/  SHFL.IDX PT, R0, R0, RZ, 0x1f ;  /* 0x00001fff00007589 */ /* 0x000f2200000e0000 */
[----:B---3--:R-:W-:Y:S01]  /*0f50*/  ULEA UR6, UR7, UR6, 0x18 ;  /* 0x0000000607067291 */ /* 0x008fe2000f8ec03f */
[----:B----4-:R-:W-:-:S13]  /*0f60*/  R2UR UR4, R0 ;  /* 0x00000000000472ca */ /* 0x010fda00000e0000 */
[----:B------:R-:W-:-:S04]  /*0f70*/  ULEA.HI UR5, UR4, UR4, URZ, 0x1 ;  /* 0x0000000404057291 */ /* 0x000fc8000f8f083f */
[----:B------:R-:W-:-:S04]  /*0f80*/  ULOP3.LUT UR5, UR5, 0x7fffe, URZ, 0xc0, !UPT ;  /* 0x0007fffe05057892 */ /* 0x000fc8000f8ec03f */
[----:B------:R-:W-:-:S03]  /*0f90*/  UIADD3 UR5, UR4, -UR5, URZ ;  /* 0x8000000504057290 */ /* 0x000fc6000fffe03f */
[----:B------:R-:W-:Y:S01]  /*0fa0*/  ULDC UR4, c[0x0][0x28c] ;  /* 0x0000a30000047ab9 */ /* 0x000fe20000000800 */
[----:B------:R-:W-:Y:S01]  /*0fb0*/  ULEA UR5, UR5, UR6, 0xd ;  /* 0x0000000605057291 */ /* 0x000fe2000f8e683f */
[----:B------:R-:W-:-:S03]  /*0fc0*/  ISETP.LT.AND P0, PT, RZ, UR4, PT ;  /* 0x00000004ff007c0c */ /* 0x000fc6000bf01270 */
[----:B------:R-:W-:-:S04]  /*0fd0*/  UIADD3 UR5, UR5, 0x100, URZ ;  /* 0x0000010005057890 */ /* 0x000fc8000fffe03f */
[----:B------:R-:W-:-:S04]  /*0fe0*/  USHF.R.U32.HI UR5, URZ, 0x4, UR5 ;  /* 0x000000043f057899 */ /* 0x000fc80008011605 */
[----:B------:R-:W-:Y:S02]  /*0ff0*/  ULOP3.LUT UR41, UR5, 0x3fff, URZ, 0xc0, !UPT ;  /* 0x00003fff05297892 */ /* 0x000fe4000f8ec03f */
[----:B------:R-:W-:Y:S10]  /*1000*/  @P0 BRA `(.L_x_13) ;  /* 0x0000000000400947 */ /* 0x000ff40003800000 */
[----:B------:R-:W-:Y:S01]  /*1010*/  MOV R0, 0x0 ;  /* 0x0000000000007802 */ /* 0x000fe20000000f00 */
[----:B------:R-:W-:Y:S01]  /*1020*/  ULDC.64 UR4, c[0x4][0x68] ;  /* 0x01001a0000047ab9 */ /* 0x000fe20000000a00 */
[----:B------:R-:W-:Y:S01]  /*1030*/  ULDC.64 UR6, c[0x4][0x8] ;  /* 0x0100020000067ab9 */ /* 0x000fe20000000a00 */
[----:B------:R-:W-:Y:S01]  /*1040*/  IMAD.U32 R4, RZ, RZ, UR4 ;  /* 0x00000004ff047e24 */ /* 0x000fe2000f8e00ff */
[----:B01----:R0:W1:Y:S01]  /*1050*/  LDC.64 R2, c[0x4][R0] ;  /* 0x0100000000027b82 */ /* 0x0030620000000a00 */
[----:B------:R-:W-:Y:S01]  /*1060*/  IMAD.U32 R5, RZ, RZ, UR5 ;  /* 0x00000005ff057e24 */ /* 0x000fe2000f8e00ff */
[----:B------:R-:W-:Y:S01]  /*1070*/  ULDC.64 UR4, c[0x4][0x70] ;  /* 0x01001c0000047ab9 */ /* 0x000fe20000000a00 */
[----:B------:R-:W-:Y:S01]  /*1080*/  MOV R10, UR6 ;  /* 0x00000006000a7c02 */ /* 0x000fe20008000f00 */
[----:B------:R-:W-:Y:S02]  /*1090*/  IMAD.U32 R6, RZ, RZ, UR4 ;  /* 0x00000004ff067e24 */ /* 0x000fe4000f8e00ff */
[----:B------:R-:W-:-:S02]  /*10a0*/  IMAD.U32 R7, RZ, RZ, UR5 ;  /* 0x00000005ff077e24 */ /* 0x000fc4000f8e00ff */
[----:B------:R-:W-:Y:S02]  /*10b0*/  IMAD.U32 R11, RZ, RZ, UR7 ;  /* 0x00000007ff0b7e24 */ /* 0x000fe4000f8e00ff */
[----:B------:R-:W-:Y:S02]  /*10c0*/  IMAD.MOV.U32 R8, RZ, RZ, 0x1e1 ;  /* 0x000001e1ff087424 */ /* 0x000fe400078e00ff */
[----:B------:R-:W-:Y:S02]  /*10d0*/  IMAD.MOV.U32 R12, RZ, RZ, 0x1 ;  /* 0x00000001ff0c7424 */ /* 0x000fe400078e00ff */
[----:B0-----:R-:W-:-:S07]  /*10e0*/  IMAD.MOV.U32 R13, RZ, RZ, RZ ;  /* 0x000000ffff0d7224 */ /* 0x001fce00078e00ff */
[----:B------:R-:W-:-:S07]  /*10f0*/  LEPC R20, `(.L_x_13) ;  /* 0x000000001014794e */ /* 0x000fce0000000000 */
[----:B-12--5:R-:W-:Y:S05]  /*1100*/  CALL.ABS.NOINC R2 ;  /* 0x0000000002007343 */ /* 0x026fea0003c00000 */
.L_x_13:
[----:B------:R-:W-:-:S13]  /*1110*/  ISETP.NE.AND P0, PT, R40, 0x3, PT ;  /* 0x000000032800780c */ /* 0x000fda0003f05270 */
[----:B------:R-:W-:Y:S05]  /*1120*/  @!P0 BRA `(.L_x_14) ;  /* 0x0000000000048947 */ /* 0x000fea0003800000 */
[----:B------:R-:W-:Y:S01]  /*1130*/  BPT.TRAP 0x1 ;  /* 0x000000040000795c */ /* 0x000fe20000300000 */
.L_x_14:
[----:B------:R-:W3:Y:S01]  /*1140*/  S2UR UR5, SR_CgaCtaId ;  /* 0x00000000000579c3 */ /* 0x000ee20000008800 */
[----:B------:R-:W-:Y:S01]  /*1150*/  UMOV UR4, 0x400 ;  /* 0x0000040000047882 */ /* 0x000fe20000000000 */
[----:B------:R-:W-:Y:S02]  /*1160*/  IMAD.U32 R0, RZ, RZ, UR38 ;  /* 0x00000026ff007e24 */ /* 0x000fe4000f8e00ff */
[----:B01----:R-:W-:-:S03]  /*1170*/  IMAD.U32 R2, RZ, RZ, UR39 ;  /* 0x00000027ff027e24 */ /* 0x003fc6000f8e00ff */
[----:B------:R-:W-:Y:S01]  /*1180*/  SHF.L.U32 R0, R0, 0x1f, RZ ;  /* 0x0000001f00007819 */ /* 0x000fe200000006ff */
[----:B---3--:R-:W-:-:S06]  /*1190*/  ULEA UR4, UR5, UR4, 0x18 ;  /* 0x0000000405047291 */ /* 0x008fcc000f8ec03f */
[----:B------:R-:W-:-:S04]  /*11a0*/  IMAD.U32 R5, RZ, RZ, UR4 ;  /* 0x00000004ff057e24 */ /* 0x000fc8000f8e00ff */
[----:B------:R-:W-:-:S04]  /*11b0*/  IMAD R3, R2, 0x8, R5 ;  /* 0x0000000802037824 */ /* 0x000fc800078e0205 */
[----:B------:R0:W1:Y:S01]  /*11c0*/  SYNCS.PHASECHK.TRANS64.TRYWAIT P1, [R3+URZ], R0 ;  /* 0x00000000030075a7 */ /* 0x000062000802017f */
[----:B------:R-:W-:Y:S05]  /*11d0*/  @!P0 BRA `(.L_x_15) ;  /* 0x0000000000048947 */ /* 0x000fea0003800000 */
[----:B------:R-:W-:Y:S01]  /*11e0*/  BPT.TRAP 0x1 ;  /* 0x000000040000795c */ /* 0x000fe20000300000 */
.L_x_15:
[----:B-1----:R-:W-:Y:S05]  /*11f0*/  @P1 BRA `(.L_x_16) ;  /* 0x0000000000081947 */ /* 0x002fea0003800000 */
[----:B------:R-:W1:Y:S02]  /*1200*/  SYNCS.PHASECHK.TRANS64.TRYWAIT P1, [R3+URZ], R0 ;  /* 0x00000000030075a7 */ /* 0x000e64000802017f */
[----:B-1----:R-:W-:Y:S05]  /*1210*/  @!P1 BRA `(.L_x_17) ;  /* 0x0000004400b09947 */ /* 0x002fea0003800000 */
.L_x_16:
[----:B------:R-:W-:-:S04]  /*1220*/  UISETP.LT.AND UP0, UPT, UR40, 0x1, UPT ;  /* 0x000000012800788c */ /* 0x000fc8000bf01270 */
[----:B------:R-:W-:-:S06]  /*1230*/  USEL UR4, UR40, 0x1, UP0 ;  /* 0x0000000128047887 */ /* 0x000fcc0008000000 */
[----:B01----:R-:W-:Y:S01]  /*1240*/  IMAD.U32 R0, RZ, RZ, UR4 ;  /* 0x00000004ff007e24 */ /* 0x003fe2000f8e00ff */
[----:B------:R-:W-:Y:S05]  /*1250*/  WARPSYNC.ALL ;  /* 0x0000000000007948 */ /* 0x000fea0003800000 */
[----:B------:R-:W-:-:S04]  /*1260*/  IADD3 R0, -R0, UR40, RZ ;  /* 0x0000002800007c10 */ /* 0x000fc8000fffe1ff */
[----:B------:R-:W-:Y:S02]  /*1270*/  ISETP.GE.AND P1, PT, R0, 0x1, PT ;  /* 0x000000010000780c */ /* 0x000fe40003f26270 */
[----:B------:R-:W-:Y:S01]  /*1280*/  R2UR UR4, R5 ;  /* 0x00000000050472ca */ /* 0x000fe200000e0000 */
[----:B------:R-:W-:Y:S01]  /*1290*/  WARPGROUP.ARRIVE ;  /* 0x00000000000079c5 */ /* 0x000fe20000000000 */
[----:B------:R-:W-:Y:S01]  /*12a0*/  UMOV UR9, 0x40000040 ;  /* 0x4000004000097882 */ /* 0x000fe20000000000 */
[----:B------:R-:W-:Y:S01]  /*12b0*/  UMOV UR11, 0x40000000 ;  /* 0x40000000000b7882 */ /* 0x000fe20000000000 */
[----:B------:R-:W-:Y:S01]  /*12c0*/  UMOV UR13, 0x40000040 ;  /* 0x40000040000d7882 */ /* 0x000fe20000000000 */
[----:B------:R-:W-:-:S08]  /*12d0*/  UMOV UR15, UR11 ;  /* 0x0000000b000f7c82 */ /* 0x000fd00008000000 */
[----:B------:R-:W-:-:S04]  /*12e0*/  UIADD3 UR4, UR4, 0x30100, URZ ;  /* 0x0003010004047890 */ /* 0x000fc8000fffe03f */
[----:B------:R-:W-:-:S04]  /*12f0*/  USHF.R.U32.HI UR4, URZ, 0x4, UR4 ;  /* 0x000000043f047899 */ /* 0x000fc80008011604 */
[----:B------:R-:W-:Y:S02]  /*1300*/  ULOP3.LUT UR5, UR4, 0x3fff, URZ, 0xc0, !UPT ;  /* 0x00003fff04057892 */ /* 0x000fe4000f8ec03f */
[----:B------:R-:W-:Y:S02]  /*1310*/  ULOP3.LUT UR4, UR41, 0x10000, URZ, 0xfc, !UPT ;  /* 0x0001000029047892 */ /* 0x000fe4000f8efc3f */
[----:B------:R-:W-:Y:S02]  /*1320*/  ULOP3.LUT UR5, UR5, 0x10000, URZ, 0xfc, !UPT ;  /* 0x0001000005057892 */ /* 0x000fe4000f8efc3f */
[----:B------:R-:W-:Y:S02]  /*1330*/  UIMAD UR8, UR39, 0x1800, UR4 ;  /* 0x00001800270878a4 */ /* 0x000fe4000f8e0204 */
[----:B------:R-:W-:Y:S02]  /*1340*/  ULEA UR6, UR39, UR5, 0x7 ;  /* 0x0000000527067291 */ /* 0x000fe4000f8e383f */
[----:B------:R-:W-:-:S02]  /*1350*/  UIADD3 UR12, UR8, 0x400, URZ ;  /* 0x00000400080c7890 */ /* 0x000fc4000fffe03f */
[----:B------:R-:W-:-:S03]  /*1360*/  UIADD3 UR7, UR8, 0x800, URZ ;  /* 0x0000080008077890 */ /* 0x000fc6000fffe03f */
[----:B------:R-:W-:Y:S02]  /*1370*/  UMOV UR10, UR6 ;  /* 0x00000006000a7c82 */ /* 0x000fe40008000000 */
[----:B------:R-:W-:Y:S01]  /*1380*/  IGMMA.64x8x32.S8.S8 R32, gdesc[UR8], RZ, !UPT, gsb0 ;  /* 0x00000000082079f1 */ /* 0x000fe2000c0410ff */
[----:B------:R-:W-:Y:S01]  /*1390*/  UMOV UR14, UR10 ;  /* 0x0000000a000e7c82 */ /* 0x000fe20008000000 */
[----:B------:R-:W-:Y:S01]  /*13a0*/  UIADD3 UR9, UR8, 0x802, URZ ;  /* 0x0000080208097890 */ /* 0x000fe2000fffe03f */
[----:B------:R-:W-:Y:S02]  /*13b0*/  WARPGROUP.DEPBAR.LE gsb0, 0x0 ;  /* 0x00008000000079c5 */ /* 0x000fe40000010000 */
[----:B------:R-:W-:-:S06]  /*13c0*/  WARPGROUP.ARRIVE ;  /* 0x00000000000079c5 */ /* 0x000fcc0000000000 */
[----:B------:R-:W-:Y:S01]  /*13d0*/  IGMMA.64x8x32.S8.S8 R28, gdesc[UR12], RZ, !UPT, gsb0 ;  /* 0x000000000c1c79f1 */ /* 0x000fe2000c0410ff */
[----:B------:R-:W-:Y:S01]  /*13e0*/  UMOV UR14, UR10 ;  /* 0x0000000a000e7c82 */ /* 0x000fe20008000000 */
[----:B------:R-:W-:Y:S01]  /*13f0*/  UMOV UR15, UR11 ;  /* 0x0000000b000f7c82 */ /* 0x000fe20008000000 */
[----:B------:R-:W-:Y:S01]  /*1400*/  UMOV UR12, UR7 ;  /* 0x00000007000c7c82 */ /* 0x000fe20008000000 */
[----:B------:R-:W-:Y:S01]  /*1410*/  UMOV UR13, 0x40000040 ;  /* 0x40000040000d7882 */ /* 0x000fe20000000000 */
[----:B------:R-:W-:Y:S02]  /*1420*/  UIADD3 UR7, UR8, 0x402, URZ ;  /* 0x0000040208077890 */ /* 0x000fe4000fffe03f */
[----:B------:R-:W-:Y:S01]  /*1430*/  UIADD3 UR10, UR6, 0x46, URZ ;  /* 0x00000046060a7890 */ /* 0x000fe2000fffe03f */
[----:B------:R-:W-:Y:S01]  /*1440*/  UMOV UR11, 0x40000000 ;  /* 0x40000000000b7882 */ /* 0x000fe20000000000 */
[----:B------:R-:W-:Y:S02]  /*1450*/  WARPGROUP.DEPBAR.LE gsb0, 0x0 ;  /* 0x00008000000079c5 */ /* 0x000fe40000010000 */
[----:B------:R-:W-:-:S06]  /*1460*/  WARPGROUP.ARRIVE ;  /* 0x00000000000079c5 */ /* 0x000fcc0000000000 */
[----:B------:R-:W-:Y:S01]  /*1470*/  IGMMA.64x8x32.S8.S8 R24, gdesc[UR12], RZ, !UPT, gsb0 ;  /* 0x000000000c1879f1 */ /* 0x000fe2000c0410ff */
[----:B------:R-:W-:Y:S02]  /*1480*/  UIADD3 UR12, UR8, 0x2, URZ ;  /* 0x00000002080c7890 */ /* 0x000fe4000fffe03f */
[----:B------:R-:W-:Y:S01]  /*1490*/  UIADD3 UR14, UR6, 0x2, URZ ;  /* 0x00000002060e7890 */ /* 0x000fe2000fffe03f */
[----:B------:R-:W-:Y:S01]  /*14a0*/  UMOV UR13, 0x40000040 ;  /* 0x40000040000d7882 */ /* 0x000fe20000000000 */
[----:B------:R-:W-:Y:S01]  /*14b0*/  UMOV UR15, 0x40000000 ;  /* 0x40000000000f7882 */ /* 0x000fe20000000000 */
[----:B------:R-:W-:Y:S02]  /*14c0*/  WARPGROUP.DEPBAR.LE gsb0, 0x0 ;  /* 0x00008000000079c5 */ /* 0x000fe40000010000 */
[----:B------:R-:W-:-:S06]  /*14d0*/  WARPGROUP.ARRIVE ;  /* 0x00000000000079c5 */ /* 0x000fcc0000000000 */
[----:B------:R-:W-:Y:S01]  /*14e0*/  IGMMA.64x8x32.S8.S8 R32, gdesc[UR12], R32, gsb0 ;  /* 0x000000000c2079f1 */ /* 0x000fe20008041020 */
[----:B------:R-:W-:Y:S01]  /*14f0*/  UMOV UR12, UR7 ;  /* 0x00000007000c7c82 */ /* 0x000fe20008000000 */
[----:B------:R-:W-:Y:S01]  /*1500*/  UMOV UR13, 0x40000040 ;  /* 0x40000040000d7882 */ /* 0x000fe20000000000 */
[----:B------:R-:W-:Y:S01]  /*1510*/  UIADD3 UR7, UR8, 0x404, URZ ;  /* 0x0000040408077890 */ /* 0x000fe2000fffe03f */
        /* <DEDUP_REMOVED lines=101> */
[----:B------:R-:W-:Y:S01]  /*1b70*/  UMOV UR9, 0x40000040 ;  /* 0x4000004000097882 */ /* 0x000fe20000000000 */
[----:B------:R-:W-:Y:S02]  /*1b80*/  WARPGROUP.DEPBAR.LE gsb0, 0x0 ;  /* 0x00008000000079c5 */ /* 0x000fe40000010000 */
[----:B------:R-:W-:-:S06]  /*1b90*/  WARPGROUP.ARRIVE ;  /* 0x00000000000079c5 */ /* 0x000fcc0000000000 */
[----:B------:R-:W-:Y:S01]  /*1ba0*/  IGMMA.64x8x32.S8.S8 R24, gdesc[UR12], R24, gsb0 ;  /* 0x000000000c1879f1 */ /* 0x000fe20008041018 */
[----:B------:R-:W-:-:S03]  /*1bb0*/  UIADD3 UR12, UR8, 0x1406, URZ ;  /* 0x00001406080c7890 */ /* 0x000fc6000fffe03f */
[----:B------:R-:W-:Y:S01]  /*1bc0*/  UMOV UR8, UR7 ;  /* 0x0000000700087c82 */ /* 0x000fe20008000000 */
[----:B------:R-:W-:Y:S02]  /*1bd0*/  WARPGROUP.DEPBAR.LE gsb0, 0x0 ;  /* 0x00008000000079c5 */ /* 0x000fe40000010000 */
[----:B------:R-:W-:-:S06]  /*1be0*/  WARPGROUP.ARRIVE ;  /* 0x00000000000079c5 */ /* 0x000fcc0000000000 */
[----:B------:R-:W-:Y:S01]  /*1bf0*/  IGMMA.64x8x32.S8.S8 R32, gdesc[UR8], R32, gsb0 ;  /* 0x00000000082079f1 */ /* 0x000fe20008041020 */
[----:B------:R-:W-:Y:S01]  /*1c00*/  UMOV UR8, UR6 ;  /* 0x0000000600087c82 */ /* 0x000fe20008000000 */
[----:B------:R-:W-:Y:S01]  /*1c10*/  UMOV UR9, 0x40000040 ;  /* 0x4000004000097882 */ /* 0x000fe20000000000 */
[----:B------:R-:W-:Y:S02]  /*1c20*/  WARPGROUP.DEPBAR.LE gsb0, 0x0 ;  /* 0x00008000000079c5 */ /* 0x000fe40000010000 */
[----:B------:R-:W-:-:S06]  /*1c30*/  WARPGROUP.ARRIVE ;  /* 0x00000000000079c5 */ /* 0x000fcc0000000000 */
[----:B------:R-:W-:Y:S01]  /*1c40*/  IGMMA.64x8x32.S8.S8 R28, gdesc[UR8], R28, gsb0 ;  /* 0x00000000081c79f1 */ /* 0x000fe2000804101c */
[----:B------:R-:W-:Y:S01]  /*1c50*/  UMOV UR8, UR12 ;  /* 0x0000000c00087c82 */ /* 0x000fe20008000000 */
[----:B------:R-:W-:Y:S01]  /*1c60*/  UMOV UR9, 0x40000040 ;  /* 0x4000004000097882 */ /* 0x000fe20000000000 */
[----:B------:R-:W-:Y:S02]  /*1c70*/  WARPGROUP.DEPBAR.LE gsb0, 0x0 ;  /* 0x00008000000079c5 */ /* 0x000fe40000010000 */
[----:B------:R-:W-:-:S06]  /*1c80*/  WARPGROUP.ARRIVE ;  /* 0x00000000000079c5 */ /* 0x000fcc0000000000 */
[----:B------:R-:W-:Y:S03]  /*1c90*/  IGMMA.64x8x32.S8.S8 R24, gdesc[UR8], R24, gsb0 ;  /* 0x00000000081879f1 */ /* 0x000fe60008041018 */
[----:B------:R-:W-:Y:S02]  /*1ca0*/  WARPGROUP.DEPBAR.LE gsb0, 0x0 ;  /* 0x00008000000079c5 */ /* 0x000fe40000010000 */
[----:B------:R-:W-:Y:S05]  /*1cb0*/  @!P1 BRA `(.L_x_18) ;  /* 0x0000000c00189947 */ /* 0x000fea0003800000 */
[----:B------:R-:W-:Y:S02]  /*1cc0*/  UIADD3 UR6, UR39, 0x1, URZ ;  /* 0x0000000127067890 */ /* 0x000fe4000fffe03f */
[----:B------:R-:W-:Y:S02]  /*1cd0*/  IMAD.U32 R2, RZ, RZ, UR39 ;  /* 0x00000027ff027e24 */ /* 0x000fe4000f8e00ff */
[----:B------:R-:W-:-:S04]  /*1ce0*/  UISETP.NE.AND UP0, UPT, UR6, 0x2, UPT ;  /* 0x000000020600788c */ /* 0x000fc8000bf05270 */
[----:B------:R-:W-:Y:S02]  /*1cf0*/  USEL UR7, URZ, 0x1, UP0 ;  /* 0x000000013f077887 */ /* 0x000fe40008000000 */
[----:B------:R-:W-:Y:S02]  /*1d00*/  USEL UR6, UR6, URZ, UP0 ;  /* 0x0000003f06067287 */ /* 0x000fe40008000000 */
[----:B------:R-:W-:-:S06]  /*1d10*/  ULOP3.LUT UR7, UR38, UR7, URZ, 0x3c, !UPT ;  /* 0x0000000726077292 */ /* 0x000fcc000f8e3c3f */
[----:B------:R-:W-:-:S07]  /*1d20*/  IMAD.U32 R6, RZ, RZ, UR7 ;  /* 0x00000007ff067e24 */ /* 0x000fce000f8e00ff */
.L_x_25:
[----:B0-----:R-:W-:Y:S05]  /*1d30*/  @!P0 BRA `(.L_x_19) ;  /* 0x0000000000048947 */ /* 0x001fea0003800000 */
[----:B------:R-:W-:Y:S01]  /*1d40*/  BPT.TRAP 0x1 ;  /* 0x000000040000795c */ /* 0x000fe20000300000 */
.L_x_19:
[----:B------:R-:W0:Y:S01]  /*1d50*/  S2UR UR8, SR_CgaCtaId ;  /* 0x00000000000879c3 */ /* 0x000e220000008800 */
[----:B------:R-:W-:Y:S01]  /*1d60*/  UMOV UR7, 0x400 ;  /* 0x0000040000077882 */ /* 0x000fe20000000000 */
[----:B------:R-:W-:Y:S01]  /*1d70*/  IMAD.U32 R4, RZ, RZ, UR6 ;  /* 0x00000006ff047e24 */ /* 0x000fe2000f8e00ff */
[----:B------:R-:W-:Y:S01]  /*1d80*/  SHF.L.U32 R3, R6, 0x1f, RZ ;  /* 0x0000001f06037819 */ /* 0x000fe200000006ff */
[----:B0-----:R-:W-:-:S06]  /*1d90*/  ULEA UR7, UR8, UR7, 0x18 ;  /* 0x0000000708077291 */ /* 0x001fcc000f8ec03f */
[----:B------:R-:W-:-:S04]  /*1da0*/  IMAD.U32 R5, RZ, RZ, UR7 ;  /* 0x00000007ff057e24 */ /* 0x000fc8000f8e00ff */
[----:B------:R-:W-:-:S04]  /*1db0*/  IMAD R4, R4, 0x8, R5 ;  /* 0x0000000804047824 */ /* 0x000fc800078e0205 */
[----:B------:R0:W1:Y:S01]  /*1dc0*/  SYNCS.PHASECHK.TRANS64.TRYWAIT P1, [R4+URZ], R3 ;  /* 0x00000003040075a7 */ /* 0x000062000802017f */
[----:B------:R-:W-:Y:S05]  /*1dd0*/  @!P0 BRA `(.L_x_20) ;  /* 0x0000000000048947 */ /* 0x000fea0003800000 */
[----:B------:R-:W-:Y:S01]  /*1de0*/  BPT.TRAP 0x1 ;  /* 0x000000040000795c */ /* 0x000fe20000300000 */
.L_x_20:
[----:B-1----:R-:W-:Y:S05]  /*1df0*/  @P1 BRA `(.L_x_21) ;  /* 0x0000000000081947 */ /* 0x002fea0003800000 */
[----:B------:R-:W1:Y:S02]  /*1e00*/  SYNCS.PHASECHK.TRANS64.TRYWAIT P1, [R4+URZ], R3 ;  /* 0x00000003040075a7 */ /* 0x000e64000802017f */
[----:B-1----:R-:W-:Y:S05]  /*1e10*/  @!P1 BRA `(.L_x_22) ;  /* 0x0000003800c49947 */ /* 0x002fea0003800000 */
.L_x_21:
[----:B------:R-:W-:Y:S01]  /*1e20*/  ULEA UR10, UR6, UR5, 0x7 ;  /* 0x00000005060a7291 */ /* 0x000fe2000f8e383f */
[----:B------:R-:W-:Y:S01]  /*1e30*/  WARPGROUP.ARRIVE ;  /* 0x00000000000079c5 */ /* 0x000fe20000000000 */
[----:B------:R-:W-:Y:S01]  /*1e40*/  UIMAD UR8, UR6, 0x1800, UR4 ;  /* 0x00001800060878a4 */ /* 0x000fe2000f8e0204 */
[----:B------:R-:W-:Y:S01]  /*1e50*/  UMOV UR11, 0x40000000 ;  /* 0x40000000000b7882 */ /* 0x000fe20000000000 */
[----:B------:R-:W-:Y:S02]  /*1e60*/  UMOV UR9, 0x40000040 ;  /* 0x4000004000097882 */ /* 0x000fe40000000000 */
[----:B------:R-:W-:Y:S01]  /*1e70*/  UIADD3 UR12, UR8, 0x400, URZ ;  /* 0x00000400080c7890 */ /* 0x000fe2000fffe03f */
[----:B------:R-:W-:Y:S01]  /*1e80*/  UMOV UR14, UR10 ;  /* 0x0000000a000e7c82 */ /* 0x000fe20008000000 */
[----:B------:R-:W-:Y:S01]  /*1e90*/  UMOV UR15, UR11 ;  /* 0x0000000b000f7c82 */ /* 0x000fe20008000000 */
[----:B------:R-:W-:Y:S02]  /*1ea0*/  UMOV UR13, 0x40000040 ;  /* 0x40000040000d7882 */ /* 0x000fe40000000000 */
[----:B------:R-:W-:Y:S01]  /*1eb0*/  IGMMA.64x8x32.S8.S8 R32, gdesc[UR8], R32, gsb0 ;  /* 0x00000000082079f1 */ /* 0x000fe20008041020 */
[----:B------:R-:W-:-:S02]  /*1ec0*/  UIADD3 UR7, UR8, 0x800, URZ ;  /* 0x0000080008077890 */ /* 0x000fc4000fffe03f */
[----:B------:R-:W-:Y:S01]  /*1ed0*/  UIADD3 UR9, UR8, 0x802, URZ ;  /* 0x0000080208097890 */ /* 0x000fe2000fffe03f */
[----:B------:R-:W-:Y:S02]  /*1ee0*/  WARPGROUP.DEPBAR.LE gsb0, 0x0 ;  /* 0x00008000000079c5 */ /* 0x000fe40000010000 */
[----:B------:R-:W-:-:S06]  /*1ef0*/  WARPGROUP.ARRIVE ;  /* 0x00000000000079c5 */ /* 0x000fcc0000000000 */
[----:B------:R-:W-:Y:S01]  /*1f00*/  IGMMA.64x8x32.S8.S8 R28, gdesc[UR12], R28, gsb0 ;  /* 0x000000000c1c79f1 */ /* 0x000fe2000804101c */
[----:B------:R-:W-:Y:S01]  /*1f10*/  UMOV UR14, UR10 ;  /* 0x0000000a000e7c82 */ /* 0x000fe20008000000 */
[----:B------:R-:W-:Y:S01]  /*1f20*/  UMOV UR15, UR11 ;  /* 0x0000000b000f7c82 */ /* 0x000fe20008000000 */
[----:B------:R-:W-:Y:S01]  /*1f30*/  UMOV UR12, UR7 ;  /* 0x00000007000c7c82 */ /* 0x000fe20008000000 */
[----:B------:R-:W-:Y:S01]  /*1f40*/  UMOV UR13, 0x40000040 ;  /* 0x40000040000d7882 */ /* 0x000fe20000000000 */
[----:B------:R-:W-:Y:S01]  /*1f50*/  UIADD3 UR7, UR8, 0x402, URZ ;  /* 0x0000040208077890 */ /* 0x000fe2000fffe03f */
[----:B------:R-:W-:Y:S01]  /*1f60*/  UMOV UR11, 0x40000000 ;  /* 0x40000000000b7882 */ /* 0x000fe20000000000 */
        /* <DEDUP_REMOVED lines=118> */
[----:B------:R-:W-:Y:S02]  /*26d0*/  UIADD3 UR12, UR8, 0x1006, URZ ;  /* 0x00001006080c7890 */ /* 0x000fe4000fffe03f */
        /* <DEDUP_REMOVED lines=17> */
[----:B------:R-:W-:Y:S01]  /*27f0*/  BPT.TRAP 0x1 ;  /* 0x000000040000795c */ /* 0x000fe20000300000 */
.L_x_23:
[----:B01----:R-:W-:Y:S01]  /*2800*/  IMAD R3, R2, 0x8, R5 ;  /* 0x0000000802037824 */ /* 0x003fe200078e0205 */
[----:B------:R-:W-:-:S03]  /*2810*/  ISETP.GT.U32.AND P1, PT, R17, 0x1, PT ;  /* 0x000000011100780c */ /* 0x000fc60003f24070 */
[----:B------:R-:W-:-:S05]  /*2820*/  VIADD R3, R3, 0x10 ;  /* 0x0000001003037836 */ /* 0x000fca0000000000 */
[----:B------:R-:W-:-:S04]  /*2830*/  PRMT R3, RZ, 0x654, R3 ;  /* 0x00000654ff037816 */ /* 0x000fc80000000003 */
[----:B------:R0:W-:Y:S01]  /*2840*/  SYNCS.ARRIVE.TRANS64.RED.A1T0 RZ, [R3+URZ], RZ ;  /* 0x000000ff03ff79a7 */ /* 0x0001e2000810043f */
[----:B------:R-:W-:Y:S05]  /*2850*/  @P1 BRA `(.L_x_24) ;  /* 0x0000000000041947 */ /* 0x000fea0003800000 */
[----:B------:R-:W-:Y:S01]  /*2860*/  BPT.TRAP 0x1 ;  /* 0x000000040000795c */ /* 0x000fe20000300000 */
.L_x_24:
[----:B------:R-:W-:Y:S01]  /*2870*/  UIADD3 UR6, UR6, 0x1, URZ ;  /* 0x0000000106067890 */ /* 0x000fe2000fffe03f */
[----:B------:R-:W-:Y:S01]  /*2880*/  ISETP.GT.AND P2, PT, R0, 0x1, PT ;  /* 0x000000010000780c */ /* 0x000fe20003f44270 */
[----:B------:R-:W-:Y:S01]  /*2890*/  VIADD R2, R2, 0x1 ;  /* 0x0000000102027836 */ /* 0x000fe20000000000 */
[----:B------:R-:W-:Y:S01]  /*28a0*/  IADD3 R0, R0, -0x1, RZ ;  /* 0xffffffff00007810 */ /* 0x000fe20007ffe0ff */
[----:B------:R-:W-:-:S03]  /*28b0*/  UISETP.NE.AND UP0, UPT, UR6, 0x2, UPT ;  /* 0x000000020600788c */ /* 0x000fc6000bf05270 */
[C---:B------:R-:W-:Y:S01]  /*28c0*/  ISETP.NE.AND P1, PT, R2.reuse, 0x2, PT ;  /* 0x000000020200780c */ /* 0x040fe20003f25270 */
[----:B------:R-:W-:Y:S02]  /*28d0*/  USEL UR7, URZ, 0x1, UP0 ;  /* 0x000000013f077887 */ /* 0x000fe40008000000 */
[----:B------:R-:W-:Y:S01]  /*28e0*/  USEL UR6, UR6, URZ, UP0 ;  /* 0x0000003f06067287 */ /* 0x000fe20008000000 */
[----:B------:R-:W-:-:S03]  /*28f0*/  SEL R2, R2, RZ, P1 ;  /* 0x000000ff02027207 */ /* 0x000fc60000800000 */
[----:B------:R-:W-:Y:S01]  /*2900*/  LOP3.LUT R6, R6, UR7, RZ, 0x3c, !PT ;  /* 0x0000000706067c12 */ /* 0x000fe2000f8e3cff */
[----:B------:R-:W-:Y:S07]  /*2910*/  @P2 BRA `(.L_x_25) ;  /* 0xfffffff400042947 */ /* 0x000fee000383ffff */
.L_x_18:
[----:B------:R-:W1:Y:S02]  /*2920*/  LDC R0, c[0x0][0x28c] ;  /* 0x0000a300ff007b82 */ /* 0x000e640000000800 */
[----:B-1----:R-:W-:-:S13]  /*2930*/  ISETP.GE.AND P1, PT, R0, 0x1, PT ;  /* 0x000000010000780c */ /* 0x002fda0003f26270 */
[----:B------:R-:W-:Y:S05]  /*2940*/  @!P1 BRA `(.L_x_26) ;  /* 0x0000000000389947 */ /* 0x000fea0003800000 */
[----:B------:R-:W-:Y:S05]  /*2950*/  @!P0 BRA `(.L_x_27) ;  /* 0x0000000000048947 */ /* 0x000fea0003800000 */
[----:B------:R-:W-:Y:S01]  /*2960*/  BPT.TRAP 0x1 ;  /* 0x000000040000795c */ /* 0x000fe20000300000 */
.L_x_27:
[----:B------:R-:W-:Y:S01]  /*2970*/  UISETP.LT.AND UP0, UPT, UR40, 0x1, UPT ;  /* 0x000000012800788c */ /* 0x000fe2000bf01270 */
[----:B------:R-:W-:-:S03]  /*2980*/  ISETP.GT.U32.AND P0, PT, R17, 0x1, PT ;  /* 0x000000011100780c */ /* 0x000fc60003f04070 */
[----:B------:R-:W-:-:S04]  /*2990*/  USEL UR4, UR40, 0x1, UP0 ;  /* 0x0000000128047887 */ /* 0x000fc80008000000 */
[----:B------:R-:W-:-:S04]  /*29a0*/  UIADD3 UR4, UR39, UR40, -UR4 ;  /* 0x0000002827047290 */ /* 0x000fc8000fffe804 */
[----:B------:R-:W-:-:S04]  /*29b0*/  USHF.L.U32 UR4, UR4, 0x3, URZ ;  /* 0x0000000304047899 */ /* 0x000fc8000800063f */
[----:B------:R-:W-:-:S06]  /*29c0*/  ULOP3.LUT UR4, UR4, 0x8, URZ, 0xc0, !UPT ;  /* 0x0000000804047892 */ /* 0x000fcc000f8ec03f */
[----:B------:R-:W-:-:S05]  /*29d0*/  IMAD.U32 R0, RZ, RZ, UR4 ;  /* 0x00000004ff007e24 */ /* 0x000fca000f8e00ff */
[----:B------:R-:W-:-:S04]  /*29e0*/  IADD3 R0, R5, 0x10, R0 ;  /* 0x0000001005007810 */ /* 0x000fc80007ffe000 */
[----:B------:R-:W-:-:S04]  /*29f0*/  PRMT R0, RZ, 0x654, R0 ;  /* 0x00000654ff007816 */ /* 0x000fc80000000000 */
[----:B------:R1:W-:Y:S01]  /*2a00*/  SYNCS.ARRIVE.TRANS64.RED.A1T0 RZ, [R0+URZ], RZ ;  /* 0x000000ff00ff79a7 */ /* 0x0003e2000810043f */
[----:B------:R-:W-:Y:S05]  /*2a10*/  @P0 BRA `(.L_x_26) ;  /* 0x0000000000040947 */ /* 0x000fea0003800000 */
[----:B------:R-:W-:Y:S01]  /*2a20*/  BPT.TRAP 0x1 ;  /* 0x000000040000795c */ /* 0x000fe20000300000 */
.L_x_26:
[----:B------:R-:W3:Y:S01]  /*2a30*/  LDC R4, c[0x0][0x288] ;  /* 0x0000a200ff047b82 */ /* 0x000ee20000000800 */
[--C-:B-1----:R-:W-:Y:S01]  /*2a40*/  SHF.R.U32.HI R0, RZ, 0x2, R16.reuse ;  /* 0x00000002ff007819 */ /* 0x102fe20000011610 */
[----:B------:R-:W-:Y:S01]  /*2a50*/  UIADD3 UR39, UR40, UR39, URZ ;  /* 0x0000002728277290 */ /* 0x000fe2000fffe03f */
[----:B------:R-:W-:Y:S01]  /*2a60*/  SHF.R.U32.HI R5, RZ, 0x7, R16 ;  /* 0x00000007ff057819 */ /* 0x000fe20000011610 */
[----:B------:R-:W-:Y:S01]  /*2a70*/  IMAD.SHL.U32 R39, R39, 0x8, RZ ;  /* 0x0000000827277824 */ /* 0x000fe200078e00ff */
[----:B------:R-:W-:Y:S01]  /*2a80*/  LOP3.LUT R2, R0, 0x7, RZ, 0xc0, !PT ;  /* 0x0000000700027812 */ /* 0x000fe200078ec0ff */
[----:B------:R-:W-:Y:S01]  /*2a90*/  USHF.R.U32.HI UR4, URZ, 0x1, UR39 ;  /* 0x000000013f047899 */ /* 0x000fe20008011627 */
[----:B------:R-:W-:Y:S01]  /*2aa0*/  LOP3.LUT R0, R5, 0x1, RZ, 0xc0, !PT ;  /* 0x0000000105007812 */ /* 0x000fe200078ec0ff */
[----:B------:R-:W-:Y:S01]  /*2ab0*/  IMAD R13, R38, 0x180, RZ ;  /* 0x00000180260d7824 */ /* 0x000fe200078e02ff */
[----:B0-----:R-:W-:Y:S01]  /*2ac0*/  LOP3.LUT R3, R16, 0x60, RZ, 0xc0, !PT ;  /* 0x0000006010037812 */ /* 0x001fe200078ec0ff */
[----:B------:R-:W-:Y:S01]  /*2ad0*/  ULOP3.LUT UR4, UR4, 0x1, URZ, 0xc0, !UPT ;  /* 0x0000000104047892 */ /* 0x000fe2000f8ec03f */
[----:B------:R-:W-:Y:S01]  /*2ae0*/  SHF.R.S32.HI R14, RZ, 0x1f, R41 ;  /* 0x0000001fff0e7819 */ /* 0x000fe20000011429 */
[----:B------:R-:W-:Y:S01]  /*2af0*/  IMAD.SHL.U32 R7, R0, 0x40, RZ ;  /* 0x0000004000077824 */ /* 0x000fe200078e00ff */
[----:B------:R-:W-:Y:S01]  /*2b00*/  SHF.R.U32.HI R11, RZ, 0x1, R3 ;  /* 0x00000001ff0b7819 */ /* 0x000fe20000011603 */
[----:B------:R-:W-:Y:S01]  /*2b10*/  ULDC UR8, c[0x0][0x284] ;  /* 0x0000a10000087ab9 */ /* 0x000fe20000000800 */
[----:B------:R-:W-:Y:S01]  /*2b20*/  UISETP.GT.U32.AND UP1, UPT, UR39, 0x1, UPT ;  /* 0x000000012700788c */ /* 0x000fe2000bf24070 */
[----:B------:R-:W-:Y:S01]  /*2b30*/  IMAD.WIDE R8, R38, 0x180, RZ ;  /* 0x0000018026087825 */ /* 0x000fe200078e02ff */
[--C-:B------:R-:W-:Y:S01]  /*2b40*/  IADD3 R3, RZ, -R11, -R2.reuse ;  /* 0x8000000bff037210 */ /* 0x100fe20007ffe802 */
[----:B------:R-:W-:Y:S01]  /*2b50*/  UISETP.NE.U32.AND UP0, UPT, UR4, 0x1, UPT ;  /* 0x000000010400788c */ /* 0x000fe2000bf05070 */
[----:B------:R-:W-:Y:S01]  /*2b60*/  LOP3.LUT R7, R7, 0x40, R2, 0xe2, !PT ;  /* 0x0000004007077812 */ /* 0x000fe200078ee202 */
[----:B------:R-:W-:Y:S01]  /*2b70*/  ULDC.64 UR6, c[0x0][0x5d0] ;  /* 0x0001740000067ab9 */ /* 0x000fe20000000a00 */
[----:B------:R-:W-:Y:S01]  /*2b80*/  LOP3.LUT R2, R16, 0x3, RZ, 0xc0, !PT ;  /* 0x0000000310027812 */ /* 0x000fe200078ec0ff */
[----:B------:R-:W-:Y:S01]  /*2b90*/  UISETP.LT.U32.AND UP1, UPT, UR40, 0x2, UP1 ;  /* 0x000000022800788c */ /* 0x000fe20008f21070 */
[----:B------:R-:W-:Y:S01]  /*2ba0*/  IMAD R0, R0, -0x40, R3 ;  /* 0xffffffc000007824 */ /* 0x000fe200078e0203 */
[----:B---3--:R-:W-:Y:S01]  /*2bb0*/  ISETP.GE.AND P0, PT, R39, R4, PT ;  /* 0x000000042700720c */ /* 0x008fe20003f06270 */
[----:B------:R-:W-:Y:S01]  /*2bc0*/  UISETP.GT.U32.AND UP0, UPT, UR40, 0x1, !UP0 ;  /* 0x000000012800788c */ /* 0x000fe2000c704070 */
[----:B------:R-:W-:Y:S01]  /*2bd0*/  IMAD R6, R2, -0x2, R4 ;  /* 0xfffffffe02067824 */ /* 0x000fe200078e0204 */
[----:B------:R-:W-:Y:S01]  /*2be0*/  USEL UR5, URZ, 0x1, !UP1 ;  /* 0x000000013f057887 */ /* 0x000fe2000c800000 */
[----:B------:R-:W-:Y:S01]  /*2bf0*/  IMAD.SHL.U32 R4, R16, 0x2, RZ ;  /* 0x0000000210047824 */ /* 0x000fe200078e00ff */
[C---:B------:R-:W-:Y:S01]  /*2c00*/  ISETP.GE.OR P0, PT, R13.reuse, UR8, P0 ;  /* 0x000000080d007c0c */ /* 0x040fe20008706670 */
[----:B------:R-:W-:Y:S01]  /*2c10*/  IMAD R2, R14, UR6, RZ ;  /* 0x000000060e027c24 */ /* 0x000fe2000f8e02ff */
[----:B------:R-:W-:Y:S01]  /*2c20*/  USEL UR4, URZ, 0x1, !UP0 ;  /* 0x000000013f047887 */ /* 0x000fe2000c000000 */
[----:B------:R-:W-:Y:S01]  /*2c30*/  IADD3 R46, -R13, UR8, R0 ;  /* 0x000000080d2e7c10 */ /* 0x000fe2000fffe100 */
[----:B------:R-:W-:Y:S01]  /*2c40*/  ULOP3.LUT UR39, UR39, 0x1, URZ, 0xc0, !UPT ;  /* 0x0000000127277892 */ /* 0x000fe2000f8ec03f */
[----:B------:R-:W-:Y:S01]  /*2c50*/  LOP3.LUT R4, R39, 0x6, R4, 0xf8, !PT ;  /* 0x0000000627047812 */ /* 0x000fe200078ef804 */
[----:B------:R-:W-:Y:S01]  /*2c60*/  IMAD R15, R41, UR7, R2 ;  /* 0x00000007290f7c24 */ /* 0x000fe2000f8e0202 */
[----:B------:R-:W-:Y:S01]  /*2c70*/  ULOP3.LUT UR38, UR4, UR38, UR5, 0x96, !UPT ;  /* 0x0000002604267292 */ /* 0x000fe2000f8e9605 */
[----:B------:R-:W-:Y:S01]  /*2c80*/  LOP3.LUT R47, R8, R7, R11, 0xfe, !PT ;  /* 0x00000007082f7212 */ /* 0x000fe200078efe0b */
[----:B------:R-:W-:Y:S01]  /*2c90*/  IMAD.IADD R48, R6, 0x1, -R39 ;  /* 0x0000000106307824 */ /* 0x000fe200078e0a27 */
[----:B------:R-:W-:Y:S01]  /*2ca0*/  SHF.R.S32.HI R5, RZ, 0x1f, R4 ;  /* 0x0000001fff057819 */ /* 0x000fe20000011404 */
[----:B------:R-:W-:-:S02]  /*2cb0*/  IMAD.MOV.U32 R0, RZ, RZ, -0x1 ;  /* 0xffffffffff007424 */ /* 0x000fc400078e00ff */
[----:B------:R-:W-:-:S04]  /*2cc0*/  IMAD.WIDE.U32 R2, R41, UR6, R4 ;  /* 0x0000000629027c25 */ /* 0x000fc8000f8e0004 */
[----:B------:R-:W-:Y:S02]  /*2cd0*/  IMAD.IADD R7, R3, 0x1, R15 ;  /* 0x0000000103077824 */ /* 0x000fe400078e020f */
[----:B------:R-:W-:Y:S01]  /*2ce0*/  IMAD.MOV.U32 R6, RZ, RZ, R2 ;  /* 0x000000ffff067224 */ /* 0x000fe200078e0002 */
[----:B------:R-:W-:Y:S06]  /*2cf0*/  @P0 BRA `(.L_x_28) ;  /* 0x0000000c00dc0947 */ /* 0x000fec0003800000 */
[----:B------:R-:W0:Y:S01]  /*2d00*/  LDC.64 R2, c[0x0][0x5c8] ;  /* 0x00017200ff027b82 */ /* 0x000e220000000a00 */
[----:B-----5:R-:W-:Y:S01]  /*2d10*/  ISETP.NE.AND P0, PT, R36, RZ, PT ;  /* 0x000000ff2400720c */ /* 0x020fe20003f05270 */
[----:B------:R-:W-:Y:S01]  /*2d20*/  BSSY B0, `(.L_x_28) ;  /* 0x00000f4000007945 */ /* 0x000fe20003800000 */
[-C--:B0-----:R-:W-:Y:S02]  /*2d30*/  IMAD R12, R9, R2.reuse, RZ ;  /* 0x00000002090c7224 */ /* 0x081fe400078e02ff */
[----:B------:R-:W-:-:S04]  /*2d40*/  IMAD.WIDE.U32 R10, R47, R2, R6 ;  /* 0x000000022f0a7225 */ /* 0x000fc800078e0006 */
[----:B------:R-:W-:-:S04]  /*2d50*/  IMAD R7, R47, R3, R12 ;  /* 0x000000032f077224 */ /* 0x000fc800078e020c */
[----:B------:R-:W-:Y:S01]  /*2d60*/  IMAD.IADD R20, R11, 0x1, R7 ;  /* 0x000000010b147824 */ /* 0x000fe200078e0207 */
[----:B------:R-:W-:Y:S06]  /*2d70*/  @!P0 BRA `(.L_x_29) ;  /* 0x00000008008c8947 */ /* 0x000fec0003800000 */
[----:B------:R-:W0:Y:S01]  /*2d80*/  LDC.64 R42, c[0x0][0x5b0] ;  /* 0x00016c00ff2a7b82 */ /* 0x000e220000000a00 */
[----:B------:R-:W-:Y:S01]  /*2d90*/  ULDC.64 UR4, c[0x0][0x5b8] ;  /* 0x00016e0000047ab9 */ /* 0x000fe20000000a00 */
[----:B------:R-:W-:Y:S01]  /*2da0*/  ISETP.GE.AND P0, PT, R46, 0x1, PT ;  /* 0x000000012e00780c */ /* 0x000fe20003f06270 */
[----:B------:R-:W-:Y:S01]  /*2db0*/  IMAD R6, R14, UR4, RZ ;  /* 0x000000040e067c24 */ /* 0x000fe2000f8e02ff */
[----:B------:R-:W-:Y:S01]  /*2dc0*/  BSSY B1, `(.L_x_30) ;  /* 0x000000e000017945 */ /* 0x000fe20003800000 */
[C---:B------:R-:W-:Y:S01]  /*2dd0*/  IMAD.WIDE.U32 R14, R41.reuse, UR4, R4 ;  /* 0x00000004290e7c25 */ /* 0x040fe2000f8e0004 */
[----:B------:R-:W-:Y:S02]  /*2de0*/  ISETP.LT.OR P2, PT, R48, 0x1, !P0 ;  /* 0x000000013000780c */ /* 0x000fe40004741670 */
[----:B------:R-:W1:Y:S01]  /*2df0*/  LDC.64 R44, c[0x0][0x5a8] ;  /* 0x00016a00ff2c7b82 */ /* 0x000e620000000a00 */
[----:B------:R-:W-:Y:S02]  /*2e00*/  IMAD R7, R41, UR5, R6 ;  /* 0x0000000529077c24 */ /* 0x000fe4000f8e0206 */
[----:B------:R-:W-:-:S02]  /*2e10*/  IMAD.MOV.U32 R6, RZ, RZ, R14 ;  /* 0x000000ffff067224 */ /* 0x000fc400078e000e */
[----:B------:R-:W-:Y:S02]  /*2e20*/  IMAD.IADD R7, R15, 0x1, R7 ;  /* 0x000000010f077824 */ /* 0x000fe400078e0207 */
[-C--:B0-----:R-:W-:Y:S02]  /*2e30*/  IMAD R8, R9, R42.reuse, RZ ;  /* 0x0000002a09087224 */ /* 0x081fe400078e02ff */
[----:B------:R-:W-:-:S04]  /*2e40*/  IMAD.WIDE.U32 R4, R47, R42, R6 ;  /* 0x0000002a2f047225 */ /* 0x000fc800078e0006 */
[----:B------:R-:W-:Y:S01]  /*2e50*/  IMAD R41, R47, R43, R8 ;  /* 0x0000002b2f297224 */ /* 0x000fe200078e0208 */
[----:B-1----:R-:W-:-:S04]  /*2e60*/  IADD3 R12, P1, R4, R44, RZ ;  /* 0x0000002c040c7210 */ /* 0x002fc80007f3e0ff */
[----:B------:R-:W-:Y:S01]  /*2e70*/  IADD3.X R13, R45, R5, R41, P1, !PT ;  /* 0x000000052d0d7210 */ /* 0x000fe20000ffe429 */
[----:B------:R-:W-:Y:S08]  /*2e80*/  @P2 BRA `(.L_x_31) ;  /* 0x0000000000042947 */ /* 0x000ff00003800000 */
[----:B--2---:R0:W5:Y:S02]  /*2e90*/  LDG.E.U8 R37, desc[UR36][R12.64] ;  /* 0x000000240c257981 */ /* 0x004164000c1e1100 */
.L_x_31:
[----:B------:R-:W-:Y:S05]  /*2ea0*/  BSYNC B1 ;  /* 0x0000000000017941 */ /* 0x000fea0003800000 */
.L_x_30:
[----:B-----5:R-:W-:Y:S01]  /*2eb0*/  LOP3.LUT R4, R37, 0xffff, RZ, 0xc0, !PT ;  /* 0x0000ffff25047812 */ /* 0x020fe200078ec0ff */
[----:B------:R-:W-:Y:S01]  /*2ec0*/  ULDC.64 UR4, c[0x0][0x5c0] ;  /* 0x0001700000047ab9 */ /* 0x000fe20000000a00 */
[----:B------:R-:W-:Y:S01]  /*2ed0*/  ISETP.LT.OR P0, PT, R48, 0x2, !P0 ;  /* 0x000000023000780c */ /* 0x000fe20004701670 */
[----:B------:R-:W-:Y:S01]  /*2ee0*/  IMAD.SHL.U32 R8, R42, 0x8, RZ ;  /* 0x000000082a087824 */ /* 0x000fe200078e00ff */
[----:B------:R-:W-:Y:S01]  /*2ef0*/  PRMT R5, R4, 0x8880, RZ ;  /* 0x0000888004057816 */ /* 0x000fe200000000ff */
[----:B------:R-:W-:Y:S01]  /*2f00*/  BSSY B1, `(.L_x_32) ;  /* 0x000000c000017945 */ /* 0x000fe20003800000 */
[----:B------:R-:W-:Y:S02]  /*2f10*/  IADD3 R4, P1, R10, UR4, RZ ;  /* 0x000000040a047c10 */ /* 0x000fe4000ff3e0ff */
[----:B------:R-:W-:Y:S01]  /*2f20*/  SHF.L.U64.HI R9, R42, 0x3, R43 ;  /* 0x000000032a097819 */ /* 0x000fe2000001022b */
[----:B------:R-:W-:Y:S01]  /*2f30*/  IMAD R38, R5, R36, RZ ;  /* 0x0000002405267224 */ /* 0x000fe200078e02ff */
[----:B------:R-:W-:-:S03]  /*2f40*/  IADD3.X R5, R20, UR5, RZ, P1, !PT ;  /* 0x0000000514057c10 */ /* 0x000fc60008ffe4ff */
[----:B------:R-:W-:Y:S02]  /*2f50*/  @!P2 IMAD R21, R32, R23, R38 ;  /* 0x000000172015a224 */ /* 0x000fe400078e0226 */
[----:B------:R-:W-:-:S03]  /*2f60*/  IMAD.WIDE.U32 R10, R47, R42, R8 ;  /* 0x0000002a2f0a7225 */ /* 0x000fc600078e0008 */
[----:B------:R1:W-:Y:S01]  /*2f70*/  @!P2 STG.E.U8 desc[UR36][R4.64], R21 ;  /* 0x000000150400a986 */ /* 0x0003e2000c101124 */
[----:B------:R-:W-:Y:S05]  /*2f80*/  @P0 BRA `(.L_x_33) ;  /* 0x00000000000c0947 */ /* 0x000fea0003800000 */
[----:B--2---:R-:W1:Y:S02]  /*2f90*/  LDG.E.U8 R37, desc[UR36][R12.64+0x1] ;  /* 0x000001240c257981 */ /* 0x004e64000c1e1100 */
[----:B-1----:R-:W-:-:S05]  /*2fa0*/  PRMT R21, R37, 0x8880, RZ ;  /* 0x0000888025157816 */ /* 0x002fca00000000ff */
[----:B------:R-:W-:-:S07]  /*2fb0*/  IMAD R38, R21, R36, RZ ;  /* 0x0000002415267224 */ /* 0x000fce00078e02ff */
.L_x_33:
[----:B------:R-:W-:Y:S05]  /*2fc0*/  BSYNC B1 ;  /* 0x0000000000017941 */ /* 0x000fea0003800000 */
.L_x_32:
[----:B------:R-:W-:Y:S01]  /*2fd0*/  ISETP.GE.AND P1, PT, R46, 0x9, PT ;  /* 0x000000092e00780c */ /* 0x000fe20003f26270 */
[----:B------:R-:W-:Y:S01]  /*2fe0*/  @!P0 IMAD R39, R33, R23, R38 ;  /* 0x0000001721278224 */ /* 0x000fe200078e0226 */
[----:B0-----:R-:W-:Y:S01]  /*2ff0*/  IADD3 R12, P3, P4, R14, R44, R10 ;  /* 0x0000002c0e0c7210 */ /* 0x001fe20007c7e00a */
[----:B------:R-:W-:Y:S01]  /*3000*/  @!P0 IMAD.MOV.U32 R32, RZ, RZ, R4 ;  /* 0x000000ffff208224 */ /* 0x000fe200078e0004 */
[----:B------:R-:W-:Y:S01]  /*3010*/  ISETP.LT.OR P2, PT, R48, 0x1, !P1 ;  /* 0x000000013000780c */ /* 0x000fe20004f41670 */
[----:B------:R-:W-:Y:S01]  /*3020*/  @!P0 IMAD.MOV.U32 R33, RZ, RZ, R5 ;  /* 0x000000ffff218224 */ /* 0x000fe200078e0005 */
[----:B-1----:R-:W-:Y:S01]  /*3030*/  LEA R4, P5, R2, R4, 0x3 ;  /* 0x0000000402047211 */ /* 0x002fe200078a18ff */
[----:B------:R-:W-:Y:S01]  /*3040*/  IMAD.IADD R11, R41, 0x1, R11 ;  /* 0x00000001290b7824 */ /* 0x000fe200078e020b */
[----:B------:R-:W-:Y:S01]  /*3050*/  BSSY B1, `(.L_x_34) ;  /* 0x000000f000017945 */ /* 0x000fe20003800000 */
[----:B------:R-:W-:Y:S01]  /*3060*/  ISETP.LT.OR P1, PT, R48, 0x2, !P1 ;  /* 0x000000023000780c */ /* 0x000fe20004f21670 */
[----:B------:R0:W-:Y:S01]  /*3070*/  @!P0 STG.E.U8 desc[UR36][R32.64+0x1], R39 ;  /* 0x0000012720008986 */ /* 0x0001e2000c101124 */
[----:B------:R-:W-:Y:S01]  /*3080*/  IMAD.WIDE.U32 R20, R42, 0x78, R10 ;  /* 0x000000782a147825 */ /* 0x000fe200078e000a */
[----:B------:R-:W-:-:S02]  /*3090*/  ISETP.GE.AND P0, PT, R46, 0x81, PT ;  /* 0x000000812e00780c */ /* 0x000fc40003f06270 */
[----:B------:R-:W-:Y:S02]  /*30a0*/  IADD3.X R13, R7, R45, R11, P3, P4 ;  /* 0x0000002d070d7210 */ /* 0x000fe40001fe840b */
[----:B------:R-:W-:Y:S02]  /*30b0*/  LEA.HI.X R5, R2, R5, R3, 0x3, P5 ;  /* 0x0000000502057211 */ /* 0x000fe400028f1c03 */
[----:B------:R-:W-:Y:S01]  /*30c0*/  ISETP.LT.OR P3, PT, R48, 0x1, !P0 ;  /* 0x000000013000780c */ /* 0x000fe20004761670 */
[----:B0-----:R-:W-:Y:S01]  /*30d0*/  IMAD R39, R43, 0x78, RZ ;  /* 0x000000782b277824 */ /* 0x001fe200078e02ff */
[----:B------:R-:W-:-:S03]  /*30e0*/  IADD3 R32, P4, P5, R14, R44, R20 ;  /* 0x0000002c0e207210 */ /* 0x000fc60007d9e014 */
[----:B------:R-:W-:Y:S01]  /*30f0*/  IMAD.IADD R41, R21, 0x1, R39 ;  /* 0x0000000115297824 */ /* 0x000fe200078e0227 */
[----:B------:R-:W-:Y:S09]  /*3100*/  @P2 BRA `(.L_x_35) ;  /* 0x00000000000c2947 */ /* 0x000ff20003800000 */
[----:B--2---:R-:W2:Y:S02]  /*3110*/  LDG.E.U8 R37, desc[UR36][R12.64] ;  /* 0x000000240c257981 */ /* 0x004ea4000c1e1100 */
[----:B--2---:R-:W-:-:S05]  /*3120*/  PRMT R11, R37, 0x8880, RZ ;  /* 0x00008880250b7816 */ /* 0x004fca00000000ff */
[----:B------:R-:W-:-:S07]  /*3130*/  IMAD R38, R11, R36, RZ ;  /* 0x000000240b267224 */ /* 0x000fce00078e02ff */
.L_x_35:
[----:B------:R-:W-:Y:S05]  /*3140*/  BSYNC B1 ;  /* 0x0000000000017941 */ /* 0x000fea0003800000 */
.L_x_34:
[----:B------:R-:W-:Y:S01]  /*3150*/  @!P2 IMAD R11, R34, R23, R38 ;  /* 0x00000017220ba224 */ /* 0x000fe200078e0226 */
[----:B------:R-:W-:Y:S01]  /*3160*/  BSSY B1, `(.L_x_36) ;  /* 0x0000007000017945 */ /* 0x000fe20003800000 */
[----:B------:R-:W-:-:S03]  /*3170*/  IADD3.X R33, R7, R45, R41, P4, P5 ;  /* 0x0000002d07217210 */ /* 0x000fc600027ea429 */
[----:B------:R0:W-:Y:S01]  /*3180*/  @!P2 STG.E.U8 desc[UR36][R4.64], R11 ;  /* 0x0000000b0400a986 */ /* 0x0001e2000c101124 */
[----:B------:R-:W-:Y:S05]  /*3190*/  @P1 BRA `(.L_x_37) ;  /* 0x00000000000c1947 */ /* 0x000fea0003800000 */
[----:B--2---:R-:W0:Y:S02]  /*31a0*/  LDG.E.U8 R37, desc[UR36][R12.64+0x1] ;  /* 0x000001240c257981 */ /* 0x004e24000c1e1100 */
[----:B0-----:R-:W-:-:S05]  /*31b0*/  PRMT R11, R37, 0x8880, RZ ;  /* 0x00008880250b7816 */ /* 0x001fca00000000ff */
[----:B------:R-:W-:-:S07]  /*31c0*/  IMAD R38, R11, R36, RZ ;  /* 0x000000240b267224 */ /* 0x000fce00078e02ff */
.L_x_37:
[----:B------:R-:W-:Y:S05]  /*31d0*/  BSYNC B1 ;  /* 0x0000000000017941 */ /* 0x000fea0003800000 */
.L_x_36:
[----:B------:R-:W-:-:S05]  /*31e0*/  @!P1 IMAD R35, R35, R23, R38 ;  /* 0x0000001723239224 */ /* 0x000fca00078e0226 */
[----:B------:R-:W-:Y:S04]  /*31f0*/  @!P1 STG.E.U8 desc[UR36][R4.64+0x1], R35 ;  /* 0x0000012304009986 */ /* 0x000fe8000c101124 */
[----:B--2---:R-:W2:Y:S01]  /*3200*/  @!P3 LDG.E.U8 R37, desc[UR36][R32.64] ;  /* 0x000000242025b981 */ /* 0x004ea2000c1e1100 */
[----:B0-----:R-:W-:Y:S01]  /*3210*/  @!P3 MOV R11, R5 ;  /* 0x00000005000bb202 */ /* 0x001fe20000000f00 */
[----:B------:R-:W-:Y:S01]  /*3220*/  @!P3 IMAD.MOV.U32 R10, RZ, RZ, R4 ;  /* 0x000000ffff0ab224 */ /* 0x000fe200078e0004 */
[----:B------:R-:W-:Y:S01]  /*3230*/  ISETP.LT.OR P0, PT, R48, 0x2, !P0 ;  /* 0x000000023000780c */ /* 0x000fe20004701670 */
[----:B------:R-:W-:Y:S02]  /*3240*/  @!P3 IMAD R15, R3, 0x78, RZ ;  /* 0x00000078030fb824 */ /* 0x000fe400078e02ff */
[----:B------:R-:W-:-:S04]  /*3250*/  @!P3 IMAD.WIDE.U32 R10, R2, 0x78, R10 ;  /* 0x00000078020ab825 */ /* 0x000fc800078e000a */
[----:B------:R-:W-:Y:S01]  /*3260*/  @!P3 IMAD.IADD R11, R11, 0x1, R15 ;  /* 0x000000010b0bb824 */ /* 0x000fe200078e020f */
[----:B--2---:R-:W-:-:S05]  /*3270*/  @!P3 PRMT R13, R37, 0x8880, RZ ;  /* 0x00008880250db816 */ /* 0x004fca00000000ff */
[----:B------:R-:W-:-:S04]  /*3280*/  @!P3 IMAD R38, R13, R36, RZ ;  /* 0x000000240d26b224 */ /* 0x000fc800078e02ff */
[----:B------:R-:W-:-:S05]  /*3290*/  @!P3 IMAD R15, R28, R23, R38 ;  /* 0x000000171c0fb224 */ /* 0x000fca00078e0226 */
[----:B------:R0:W-:Y:S04]  /*32a0*/  @!P3 STG.E.U8 desc[UR36][R10.64], R15 ;  /* 0x0000000f0a00b986 */ /* 0x0001e8000c101124 */
[----:B------:R-:W2:Y:S01]  /*32b0*/  @!P0 LDG.E.U8 R37, desc[UR36][R32.64+0x1] ;  /* 0x0000012420258981 */ /* 0x000ea2000c1e1100 */
[----:B------:R-:W-:Y:S01]  /*32c0*/  ISETP.GE.AND P1, PT, R46, 0x89, PT ;  /* 0x000000892e00780c */ /* 0x000fe20003f26270 */
[----:B------:R-:W-:Y:S01]  /*32d0*/  @!P0 IMAD R43, R3, 0x78, RZ ;  /* 0x00000078032b8824 */ /* 0x000fe200078e02ff */
[----:B------:R-:W-:Y:S01]  /*32e0*/  IADD3 R12, P3, R8, R20, RZ ;  /* 0x00000014080c7210 */ /* 0x000fe20007f7e0ff */
[----:B------:R-:W-:Y:S01]  /*32f0*/  @!P0 IMAD.WIDE.U32 R20, R2, 0x78, R4 ;  /* 0x0000007802148825 */ /* 0x000fe200078e0004 */
[----:B------:R-:W-:-:S03]  /*3300*/  ISETP.LT.OR P2, PT, R48, 0x1, !P1 ;  /* 0x000000013000780c */ /* 0x000fc60004f41670 */
[----:B------:R-:W-:Y:S01]  /*3310*/  IMAD.X R13, R41, 0x1, R9, P3 ;  /* 0x00000001290d7824 */ /* 0x000fe200018e0609 */
[----:B0-----:R-:W-:Y:S01]  /*3320*/  IADD3 R10, P3, P4, R14, R44, R12 ;  /* 0x0000002c0e0a7210 */ /* 0x001fe20007c7e00c */
[----:B------:R-:W-:-:S03]  /*3330*/  @!P0 IMAD.IADD R21, R21, 0x1, R43 ;  /* 0x0000000115158824 */ /* 0x000fc600078e022b */
[----:B------:R-:W-:Y:S02]  /*3340*/  IADD3.X R11, R7, R45, R13, P3, P4 ;  /* 0x0000002d070b7210 */ /* 0x000fe40001fe840d */
[----:B--2---:R-:W-:-:S05]  /*3350*/  @!P0 PRMT R35, R37, 0x8880, RZ ;  /* 0x0000888025238816 */ /* 0x004fca00000000ff */
[----:B------:R-:W-:-:S04]  /*3360*/  @!P0 IMAD R38, R35, R36, RZ ;  /* 0x0000002423268224 */ /* 0x000fc800078e02ff */
[----:B------:R-:W-:-:S05]  /*3370*/  @!P0 IMAD R29, R29, R23, R38 ;  /* 0x000000171d1d8224 */ /* 0x000fca00078e0226 */
[----:B------:R0:W-:Y:S04]  /*3380*/  @!P0 STG.E.U8 desc[UR36][R20.64+0x1], R29 ;  /* 0x0000011d14008986 */ /* 0x0001e8000c101124 */
[----:B------:R-:W2:Y:S01]  /*3390*/  @!P2 LDG.E.U8 R37, desc[UR36][R10.64] ;  /* 0x000000240a25a981 */ /* 0x000ea2000c1e1100 */
[----:B------:R-:W-:Y:S01]  /*33a0*/  IMAD.SHL.U32 R33, R2, 0x80, RZ ;  /* 0x0000008002217824 */ /* 0x000fe200078e00ff */
[----:B------:R-:W-:Y:S02]  /*33b0*/  ISETP.LT.OR P0, PT, R48, 0x2, !P1 ;  /* 0x000000023000780c */ /* 0x000fe40004f01670 */
[----:B------:R-:W-:Y:S02]  /*33c0*/  SHF.L.U64.HI R35, R2, 0x7, R3 ;  /* 0x0000000702237819 */ /* 0x000fe40000010203 */
[----:B------:R-:W-:-:S05]  /*33d0*/  IADD3 R4, P1, R33, R4, RZ ;  /* 0x0000000421047210 */ /* 0x000fca0007f3e0ff */
[----:B------:R-:W-:Y:S01]  /*33e0*/  IMAD.X R5, R35, 0x1, R5, P1 ;  /* 0x0000000123057824 */ /* 0x000fe200008e0605 */
[----:B--2---:R-:W-:-:S05]  /*33f0*/  @!P2 PRMT R15, R37, 0x8880, RZ ;  /* 0x00008880250fa816 */ /* 0x004fca00000000ff */
[----:B------:R-:W-:-:S04]  /*3400*/  @!P2 IMAD R38, R15, R36, RZ ;  /* 0x000000240f26a224 */ /* 0x000fc800078e02ff */
[----:B------:R-:W-:-:S05]  /*3410*/  @!P2 IMAD R15, R30, R23, R38 ;  /* 0x000000171e0fa224 */ /* 0x000fca00078e0226 */
[----:B------:R1:W-:Y:S04]  /*3420*/  @!P2 STG.E.U8 desc[UR36][R4.64], R15 ;  /* 0x0000000f0400a986 */ /* 0x0003e8000c101124 */
[----:B------:R-:W2:Y:S01]  /*3430*/  @!P0 LDG.E.U8 R37, desc[UR36][R10.64+0x1] ;  /* 0x000001240a258981 */ /* 0x000ea2000c1e1100 */
[----:B------:R-:W-:Y:S01]  /*3440*/  ISETP.GE.AND P1, PT, R46, 0x101, PT ;  /* 0x000001012e00780c */ /* 0x000fe20003f26270 */
[----:B------:R-:W-:-:S03]  /*3450*/  IMAD.WIDE.U32 R12, R42, 0x78, R12 ;  /* 0x000000782a0c7825 */ /* 0x000fc600078e000c */
[----:B------:R-:W-:Y:S01]  /*3460*/  ISETP.LT.OR P4, PT, R48, 0x1, !P1 ;  /* 0x000000013000780c */ /* 0x000fe20004f81670 */
[----:B------:R-:W-:Y:S01]  /*3470*/  IMAD.IADD R39, R39, 0x1, R13 ;  /* 0x0000000127277824 */ /* 0x000fe200078e020d */
[----:B0-----:R-:W-:Y:S02]  /*3480*/  IADD3 R20, P2, P3, R14, R44, R12 ;  /* 0x0000002c0e147210 */ /* 0x001fe40007b5e00c */
[----:B--2---:R-:W-:-:S05]  /*3490*/  @!P0 PRMT R21, R37, 0x8880, RZ ;  /* 0x0000888025158816 */ /* 0x004fca00000000ff */
[----:B------:R-:W-:Y:S01]  /*34a0*/  @!P0 IMAD R38, R21, R36, RZ ;  /* 0x0000002415268224 */ /* 0x000fe200078e02ff */
[----:B------:R-:W-:-:S03]  /*34b0*/  IADD3.X R21, R7, R45, R39, P2, P3 ;  /* 0x0000002d07157210 */ /* 0x000fc600017e6427 */
[----:B------:R-:W-:-:S05]  /*34c0*/  @!P0 IMAD R31, R31, R23, R38 ;  /* 0x000000171f1f8224 */ /* 0x000fca00078e0226 */
[----:B------:R0:W-:Y:S04]  /*34d0*/  @!P0 STG.E.U8 desc[UR36][R4.64+0x1], R31 ;  /* 0x0000011f04008986 */ /* 0x0001e8000c101124 */
[----:B------:R-:W2:Y:S01]  /*34e0*/  @!P4 LDG.E.U8 R37, desc[UR36][R20.64] ;  /* 0x000000241425c981 */ /* 0x000ea2000c1e1100 */
[----:B------:R-:W-:Y:S01]  /*34f0*/  @!P4 IMAD.MOV.U32 R10, RZ, RZ, R4 ;  /* 0x000000ffff0ac224 */ /* 0x000fe200078e0004 */
[----:B------:R-:W-:Y:S01]  /*3500*/  ISETP.LT.OR P0, PT, R48, 0x2, !P1 ;  /* 0x000000023000780c */ /* 0x000fe20004f01670 */
[----:B------:R-:W-:Y:S02]  /*3510*/  @!P4 IMAD.MOV.U32 R11, RZ, RZ, R5 ;  /* 0x000000ffff0bc224 */ /* 0x000fe400078e0005 */
[----:B-1----:R-:W-:Y:S02]  /*3520*/  @!P4 IMAD R15, R3, 0x78, RZ ;  /* 0x00000078030fc824 */ /* 0x002fe400078e02ff */
        /* <DEDUP_REMOVED lines=8> */
[----:B------:R-:W-:Y:S01]  /*35b0*/  @!P0 IMAD.MOV.U32 R13, RZ, RZ, R5 ;  /* 0x000000ffff0d8224 */ /* 0x000fe200078e0005 */
[----:B0-----:R-:W-:Y:S01]  /*35c0*/  IADD3 R31, P3, P4, R14, R12, R8 ;  /* 0x0000000c0e1f7210 */ /* 0x001fe20007c7e008 */
[----:B------:R-:W-:Y:S01]  /*35d0*/  @!P0 IMAD.MOV.U32 R12, RZ, RZ, R4 ;  /* 0x000000ffff0c8224 */ /* 0x000fe200078e0004 */
[----:B------:R-:W-:Y:S01]  /*35e0*/  ISETP.LT.OR P2, PT, R48, 0x1, !P1 ;  /* 0x000000013000780c */ /* 0x000fe20004f41670 */
[----:B------:R-:W-:Y:S01]  /*35f0*/  @!P0 IMAD R3, R3, 0x78, RZ ;  /* 0x0000007803038824 */ /* 0x000fe200078e02ff */
[----:B------:R-:W-:Y:S01]  /*3600*/  IADD3.X R8, R7, R39, R9, P3, P4 ;  /* 0x0000002707087210 */ /* 0x000fe20001fe8409 */
[----:B------:R-:W-:Y:S01]  /*3610*/  @!P0 IMAD.WIDE.U32 R12, R2, 0x78, R12 ;  /* 0x00000078020c8825 */ /* 0x000fe200078e000c */
[----:B------:R-:W-:-:S03]  /*3620*/  IADD3 R6, P3, R31, R44, RZ ;  /* 0x0000002c1f067210 */ /* 0x000fc60007f7e0ff */
[----:B------:R-:W-:Y:S02]  /*3630*/  @!P0 IMAD.IADD R13, R3, 0x1, R13 ;  /* 0x00000001030d8824 */ /* 0x000fe400078e020d */
[----:B------:R-:W-:Y:S01]  /*3640*/  IMAD.X R7, R8, 0x1, R45, P3 ;  /* 0x0000000108077824 */ /* 0x000fe200018e062d */
[----:B--2---:R-:W-:-:S05]  /*3650*/  @!P0 PRMT R29, R37, 0x8880, RZ ;  /* 0x00008880251d8816 */ /* 0x004fca00000000ff */
[----:B------:R-:W-:-:S04]  /*3660*/  @!P0 IMAD R38, R29, R36, RZ ;  /* 0x000000241d268224 */ /* 0x000fc800078e02ff */
[----:B------:R-:W-:-:S05]  /*3670*/  @!P0 IMAD R25, R25, R23, R38 ;  /* 0x0000001719198224 */ /* 0x000fca00078e0226 */
[----:B------:R0:W-:Y:S04]  /*3680*/  @!P0 STG.E.U8 desc[UR36][R12.64+0x1], R25 ;  /* 0x000001190c008986 */ /* 0x0001e8000c101124 */
[----:B------:R-:W2:Y:S01]  /*3690*/  @!P2 LDG.E.U8 R37, desc[UR36][R6.64] ;  /* 0x000000240625a981 */ /* 0x000ea2000c1e1100 */
[----:B------:R-:W-:Y:S02]  /*36a0*/  ISETP.LT.OR P1, PT, R48, 0x2, !P1 ;  /* 0x000000023000780c */ /* 0x000fe40004f21670 */
[----:B------:R-:W-:Y:S02]  /*36b0*/  IADD3 R2, P0, R4, R33, RZ ;  /* 0x0000002104027210 */ /* 0x000fe40007f1e0ff */
[----:B--2---:R-:W-:-:S05]  /*36c0*/  @!P2 PRMT R3, R37, 0x8880, RZ ;  /* 0x000088802503a816 */ /* 0x004fca00000000ff */
[----:B------:R-:W-:Y:S02]  /*36d0*/  @!P2 IMAD R38, R3, R36, RZ ;  /* 0x000000240326a224 */ /* 0x000fe400078e02ff */
[----:B------:R-:W-:Y:S02]  /*36e0*/  IMAD.X R3, R5, 0x1, R35, P0 ;  /* 0x0000000105037824 */ /* 0x000fe400000e0623 */
[----:B------:R-:W-:-:S05]  /*36f0*/  @!P2 IMAD R9, R26, R23, R38 ;  /* 0x000000171a09a224 */ /* 0x000fca00078e0226 */
[----:B------:R0:W-:Y:S04]  /*3700*/  @!P2 STG.E.U8 desc[UR36][R2.64], R9 ;  /* 0x000000090200a986 */ /* 0x0001e8000c101124 */
[----:B------:R-:W1:Y:S02]  /*3710*/  @!P1 LDG.E.U8 R37, desc[UR36][R6.64+0x1] ;  /* 0x0000012406259981 */ /* 0x000e64000c1e1100 */
[----:B-1----:R-:W-:-:S05]  /*3720*/  @!P1 PRMT R11, R37, 0x8880, RZ ;  /* 0x00008880250b9816 */ /* 0x002fca00000000ff */
[----:B------:R-:W-:Y:S01]  /*3730*/  @!P1 IMAD R11, R11, R36, RZ ;  /* 0x000000240b0b9224 */ /* 0x000fe200078e02ff */
[----:B0-----:R-:W-:Y:S06]  /*3740*/  @P1 BRA `(.L_x_38) ;  /* 0x0000000400441947 */ /* 0x001fec0003800000 */
[----:B------:R-:W-:Y:S01]  /*3750*/  IADD3 R2, P0, R4, R33, RZ ;  /* 0x0000002104027210 */ /* 0x000fe20007f1e0ff */
[----:B------:R-:W-:-:S04]  /*3760*/  @!P1 IMAD.MOV.U32 R38, RZ, RZ, R11 ;  /* 0x000000ffff269224 */ /* 0x000fc800078e000b */
[----:B------:R-:W-:Y:S02]  /*3770*/  IMAD.X R3, R5, 0x1, R35, P0 ;  /* 0x0000000105037824 */ /* 0x000fe400000e0623 */
[----:B------:R-:W-:-:S05]  /*3780*/  IMAD R27, R27, R23, R38 ;  /* 0x000000171b1b7224 */ /* 0x000fca00078e0226 */
[----:B------:R0:W-:Y:S01]  /*3790*/  STG.E.U8 desc[UR36][R2.64+0x1], R27 ;  /* 0x0000011b02007986 */ /* 0x0001e2000c101124 */
[----:B------:R-:W-:Y:S05]  /*37a0*/  BRA `(.L_x_38) ;  /* 0x00000004002c7947 */ /* 0x000fea0003800000 */
.L_x_29:
[C---:B------:R-:W-:Y:S01]  /*37b0*/  ISETP.GE.AND P1, PT, R46.reuse, 0x1, PT ;  /* 0x000000012e00780c */ /* 0x040fe20003f26270 */
[----:B------:R-:W-:Y:S01]  /*37c0*/  ULDC.64 UR4, c[0x0][0x5c0] ;  /* 0x0001700000047ab9 */ /* 0x000fe20000000a00 */
[----:B------:R-:W-:Y:S02]  /*37d0*/  ISETP.GE.AND P2, PT, R46, 0x9, PT ;  /* 0x000000092e00780c */ /* 0x000fe40003f46270 */
[C---:B------:R-:W-:Y:S02]  /*37e0*/  ISETP.LT.OR P3, PT, R48.reuse, 0x1, !P1 ;  /* 0x000000013000780c */ /* 0x040fe40004f61670 */
[----:B------:R-:W-:Y:S02]  /*37f0*/  ISETP.LT.OR P1, PT, R48, 0x2, !P1 ;  /* 0x000000023000780c */ /* 0x000fe40004f21670 */
[----:B------:R-:W-:Y:S02]  /*3800*/  IADD3 R4, P0, R10, UR4, RZ ;  /* 0x000000040a047c10 */ /* 0x000fe4000ff1e0ff */
[----:B------:R-:W-:-:S02]  /*3810*/  ISETP.LT.OR P4, PT, R48, 0x1, !P2 ;  /* 0x000000013000780c */ /* 0x000fc40005781670 */
[----:B------:R-:W-:Y:S02]  /*3820*/  IADD3.X R5, R20, UR5, RZ, P0, !PT ;  /* 0x0000000514057c10 */ /* 0x000fe400087fe4ff */
[----:B------:R-:W-:Y:S02]  /*3830*/  ISETP.LT.OR P2, PT, R48, 0x2, !P2 ;  /* 0x000000023000780c */ /* 0x000fe40005741670 */
[----:B------:R-:W-:Y:S01]  /*3840*/  ISETP.GE.AND P0, PT, R46, 0x81, PT ;  /* 0x000000812e00780c */ /* 0x000fe20003f06270 */
[-C--:B------:R-:W-:Y:S02]  /*3850*/  @!P3 IMAD R11, R32, R23.reuse, RZ ;  /* 0x00000017200bb224 */ /* 0x080fe400078e02ff */
[-C--:B------:R-:W-:Y:S01]  /*3860*/  @!P1 IMAD R33, R33, R23.reuse, RZ ;  /* 0x0000001721219224 */ /* 0x080fe200078e02ff */
[----:B------:R-:W-:Y:S02]  /*3870*/  ISETP.LT.OR P5, PT, R48, 0x1, !P0 ;  /* 0x000000013000780c */ /* 0x000fe400047a1670 */
[----:B------:R-:W-:Y:S01]  /*3880*/  @!P3 STG.E.U8 desc[UR36][R4.64], R11 ;  /* 0x0000000b0400b986 */ /* 0x000fe2000c101124 */
[----:B------:R-:W-:Y:S01]  /*3890*/  LEA R8, P3, R2, R4, 0x3 ;  /* 0x0000000402087211 */ /* 0x000fe200078618ff */
[----:B------:R-:W-:Y:S01]  /*38a0*/  @!P4 IMAD R13, R34, R23, RZ ;  /* 0x00000017220dc224 */ /* 0x000fe200078e02ff */
[----:B------:R-:W-:Y:S01]  /*38b0*/  ISETP.LT.OR P0, PT, R48, 0x2, !P0 ;  /* 0x000000023000780c */ /* 0x000fe20004701670 */
[----:B------:R0:W-:Y:S01]  /*38c0*/  @!P1 STG.E.U8 desc[UR36][R4.64+0x1], R33 ;  /* 0x0000012104009986 */ /* 0x0001e2000c101124 */
[----:B------:R-:W-:Y:S01]  /*38d0*/  LEA.HI.X R9, R2, R5, R3, 0x3, P3 ;  /* 0x0000000502097211 */ /* 0x000fe200018f1c03 */
[----:B------:R-:W-:Y:S01]  /*38e0*/  @!P2 IMAD R35, R35, R23, RZ ;  /* 0x000000172323a224 */ /* 0x000fe200078e02ff */
[----:B------:R-:W-:-:S04]  /*38f0*/  ISETP.GE.AND P1, PT, R46, 0x101, PT ;  /* 0x000001012e00780c */ /* 0x000fc80003f26270 */
[----:B------:R-:W-:Y:S02]  /*3900*/  @!P5 IMAD R15, R3, 0x78, RZ ;  /* 0x00000078030fd824 */ /* 0x000fe400078e02ff */
[----:B------:R-:W-:Y:S01]  /*3910*/  @!P5 IMAD.WIDE.U32 R6, R2, 0x78, R8 ;  /* 0x000000780206d825 */ /* 0x000fe200078e0008 */
[----:B0-----:R-:W-:-:S03]  /*3920*/  @!P4 MOV R5, R9 ;  /* 0x000000090005c202 */ /* 0x001fc60000000f00 */
[--C-:B------:R-:W-:Y:S02]  /*3930*/  @!P4 IMAD.MOV.U32 R4, RZ, RZ, R8.reuse ;  /* 0x000000ffff04c224 */ /* 0x100fe400078e0008 */
[----:B------:R-:W-:Y:S02]  /*3940*/  @!P5 IMAD.IADD R7, R15, 0x1, R7 ;  /* 0x000000010f07d824 */ /* 0x000fe400078e0207 */
[----:B------:R-:W-:Y:S01]  /*3950*/  @!P0 IMAD R21, R3, 0x78, RZ ;  /* 0x0000007803158824 */ /* 0x000fe200078e02ff */
[----:B------:R0:W-:Y:S01]  /*3960*/  @!P4 STG.E.U8 desc[UR36][R4.64], R13 ;  /* 0x0000000d0400c986 */ /* 0x0001e2000c101124 */
[----:B------:R-:W-:Y:S01]  /*3970*/  @!P0 IMAD.WIDE.U32 R10, R2, 0x78, R8 ;  /* 0x00000078020a8825 */ /* 0x000fe200078e0008 */
[C---:B------:R-:W-:Y:S02]  /*3980*/  ISETP.LT.OR P4, PT, R48.reuse, 0x1, !P1 ;  /* 0x000000013000780c */ /* 0x040fe40004f81670 */
[----:B------:R-:W-:Y:S01]  /*3990*/  ISETP.LT.OR P1, PT, R48, 0x2, !P1 ;  /* 0x000000023000780c */ /* 0x000fe20004f21670 */
[----:B------:R-:W-:-:S02]  /*39a0*/  @!P5 IMAD R15, R28, R23, RZ ;  /* 0x000000171c0fd224 */ /* 0x000fc400078e02ff */
[C---:B------:R-:W-:Y:S02]  /*39b0*/  IMAD.SHL.U32 R33, R2.reuse, 0x80, RZ ;  /* 0x0000008002217824 */ /* 0x040fe400078e00ff */
[----:B------:R-:W-:Y:S02]  /*39c0*/  @!P0 IMAD.IADD R11, R21, 0x1, R11 ;  /* 0x00000001150b8824 */ /* 0x000fe400078e020b */
[-C--:B------:R-:W-:Y:S01]  /*39d0*/  @!P0 IMAD R29, R29, R23.reuse, RZ ;  /* 0x000000171d1d8224 */ /* 0x080fe200078e02ff */
[----:B0-----:R-:W-:Y:S01]  /*39e0*/  SHF.L.U64.HI R13, R2, 0x7, R3 ;  /* 0x00000007020d7819 */ /* 0x001fe20000010203 */
[----:B------:R-:W-:Y:S02]  /*39f0*/  @!P2 IMAD.MOV.U32 R4, RZ, RZ, R8 ;  /* 0x000000ffff04a224 */ /* 0x000fe400078e0008 */
[----:B------:R-:W-:Y:S02]  /*3a00*/  @!P2 IMAD.MOV.U32 R5, RZ, RZ, R9 ;  /* 0x000000ffff05a224 */ /* 0x000fe400078e0009 */
[----:B------:R-:W-:-:S02]  /*3a10*/  @!P4 IMAD R21, R24, R23, RZ ;  /* 0x000000171815c224 */ /* 0x000fc400078e02ff */
[----:B------:R-:W-:Y:S01]  /*3a20*/  @!P1 IMAD R25, R25, R23, RZ ;  /* 0x0000001719199224 */ /* 0x000fe200078e02ff */
[----:B------:R0:W-:Y:S01]  /*3a30*/  @!P2 STG.E.U8 desc[UR36][R4.64+0x1], R35 ;  /* 0x000001230400a986 */ /* 0x0001e2000c101124 */
[----:B------:R-:W-:-:S03]  /*3a40*/  ISETP.GE.AND P2, PT, R46, 0x89, PT ;  /* 0x000000892e00780c */ /* 0x000fc60003f46270 */
[----:B------:R1:W-:Y:S01]  /*3a50*/  @!P5 STG.E.U8 desc[UR36][R6.64], R15 ;  /* 0x0000000f0600d986 */ /* 0x0003e2000c101124 */
[C---:B------:R-:W-:Y:S02]  /*3a60*/  ISETP.LT.OR P3, PT, R48.reuse, 0x1, !P2 ;  /* 0x000000013000780c */ /* 0x040fe40005761670 */
[----:B------:R-:W-:Y:S01]  /*3a70*/  ISETP.LT.OR P2, PT, R48, 0x2, !P2 ;  /* 0x000000023000780c */ /* 0x000fe20005741670 */
[----:B------:R3:W-:Y:S01]  /*3a80*/  @!P0 STG.E.U8 desc[UR36][R10.64+0x1], R29 ;  /* 0x0000011d0a008986 */ /* 0x0007e2000c101124 */
[----:B------:R-:W-:Y:S02]  /*3a90*/  ISETP.GE.AND P0, PT, R46, 0x109, PT ;  /* 0x000001092e00780c */ /* 0x000fe40003f06270 */
[----:B0-----:R-:W-:-:S05]  /*3aa0*/  IADD3 R4, P5, R8, R33, RZ ;  /* 0x0000002108047210 */ /* 0x001fca0007fbe0ff */
[----:B------:R-:W-:Y:S01]  /*3ab0*/  IMAD.X R5, R9, 0x1, R13, P5 ;  /* 0x0000000109057824 */ /* 0x000fe200028e060d */
[----:B------:R-:W-:Y:S01]  /*3ac0*/  ISETP.LT.OR P5, PT, R48, 0x1, !P0 ;  /* 0x000000013000780c */ /* 0x000fe200047a1670 */
[----:B-1----:R-:W-:Y:S01]  /*3ad0*/  @!P3 IMAD R15, R30, R23, RZ ;  /* 0x000000171e0fb224 */ /* 0x002fe200078e02ff */
[----:B------:R-:W-:Y:S01]  /*3ae0*/  ISETP.LT.OR P0, PT, R48, 0x2, !P0 ;  /* 0x000000023000780c */ /* 0x000fe20004701670 */
[--C-:B------:R-:W-:Y:S02]  /*3af0*/  @!P1 IMAD.MOV.U32 R8, RZ, RZ, R4.reuse ;  /* 0x000000ffff089224 */ /* 0x100fe400078e0004 */
[--C-:B------:R-:W-:Y:S01]  /*3b00*/  @!P1 IMAD.MOV.U32 R9, RZ, RZ, R5.reuse ;  /* 0x000000ffff099224 */ /* 0x100fe200078e0005 */
[----:B------:R1:W-:Y:S01]  /*3b10*/  @!P3 STG.E.U8 desc[UR36][R4.64], R15 ;  /* 0x0000000f0400b986 */ /* 0x0003e2000c101124 */
[----:B------:R-:W-:Y:S01]  /*3b20*/  @!P4 IMAD.WIDE.U32 R6, R2, 0x78, R4 ;  /* 0x000000780206c825 */ /* 0x000fe200078e0004 */
[----:B---3--:R-:W-:-:S03]  /*3b30*/  IADD3 R10, P3, R4, R33, RZ ;  /* 0x00000021040a7210 */ /* 0x008fc60007f7e0ff */
[----:B------:R-:W-:Y:S02]  /*3b40*/  @!P4 IMAD R11, R3, 0x78, RZ ;  /* 0x00000078030bc824 */ /* 0x000fe400078e02ff */
[----:B------:R-:W-:-:S04]  /*3b50*/  @!P1 IMAD.WIDE.U32 R8, R2, 0x78, R8 ;  /* 0x0000007802089825 */ /* 0x000fc800078e0008 */
[----:B------:R-:W-:Y:S02]  /*3b60*/  @!P1 IMAD R3, R3, 0x78, RZ ;  /* 0x0000007803039824 */ /* 0x000fe400078e02ff */
[----:B------:R-:W-:Y:S02]  /*3b70*/  @!P4 IMAD.IADD R7, R11, 0x1, R7 ;  /* 0x000000010b07c824 */ /* 0x000fe400078e0207 */
[----:B------:R-:W-:Y:S01]  /*3b80*/  IMAD.X R11, R5, 0x1, R13, P3 ;  /* 0x00000001050b7824 */ /* 0x000fe200018e060d */
[----:B------:R-:W-:Y:S01]  /*3b90*/  IADD3 R12, P3, R4, R33, RZ ;  /* 0x00000021040c7210 */ /* 0x000fe20007f7e0ff */
[----:B------:R-:W-:Y:S02]  /*3ba0*/  @!P1 IMAD.IADD R9, R3, 0x1, R9 ;  /* 0x0000000103099824 */ /* 0x000fe400078e0209 */
[----:B------:R-:W-:Y:S02]  /*3bb0*/  @!P2 IMAD R31, R31, R23, RZ ;  /* 0x000000171f1fa224 */ /* 0x000fe400078e02ff */
[----:B------:R-:W-:-:S02]  /*3bc0*/  @!P2 IMAD.MOV.U32 R2, RZ, RZ, R4 ;  /* 0x000000ffff02a224 */ /* 0x000fc400078e0004 */
[----:B------:R-:W-:Y:S02]  /*3bd0*/  @!P2 IMAD.MOV.U32 R3, RZ, RZ, R5 ;  /* 0x000000ffff03a224 */ /* 0x000fe400078e0005 */
[-C--:B------:R-:W-:Y:S02]  /*3be0*/  @!P5 IMAD R29, R26, R23.reuse, RZ ;  /* 0x000000171a1dd224 */ /* 0x080fe400078e02ff */
[----:B------:R-:W-:Y:S01]  /*3bf0*/  @!P0 IMAD R27, R27, R23, RZ ;  /* 0x000000171b1b8224 */ /* 0x000fe200078e02ff */
[----:B------:R1:W-:Y:S01]  /*3c00*/  @!P2 STG.E.U8 desc[UR36][R2.64+0x1], R31 ;  /* 0x0000011f0200a986 */ /* 0x0003e2000c101124 */
[----:B------:R-:W-:-:S03]  /*3c10*/  IMAD.X R13, R5, 0x1, R13, P3 ;  /* 0x00000001050d7824 */ /* 0x000fc600018e060d */
[----:B------:R1:W-:Y:S04]  /*3c20*/  @!P4 STG.E.U8 desc[UR36][R6.64], R21 ;  /* 0x000000150600c986 */ /* 0x0003e8000c101124 */
[----:B------:R1:W-:Y:S04]  /*3c30*/  @!P1 STG.E.U8 desc[UR36][R8.64+0x1], R25 ;  /* 0x0000011908009986 */ /* 0x0003e8000c101124 */
[----:B------:R1:W-:Y:S04]  /*3c40*/  @!P5 STG.E.U8 desc[UR36][R10.64], R29 ;  /* 0x0000001d0a00d986 */ /* 0x0003e8000c101124 */
[----:B------:R1:W-:Y:S02]  /*3c50*/  @!P0 STG.E.U8 desc[UR36][R12.64+0x1], R27 ;  /* 0x0000011b0c008986 */ /* 0x0003e4000c101124 */
.L_x_38:
[----:B------:R-:W-:Y:S05]  /*3c60*/  BSYNC B0 ;  /* 0x0000000000007941 */ /* 0x000fea0003800000 */
.L_x_28:
[----:B------:R-:W-:Y:S01]  /*3c70*/  ULDC UR4, c[0x0][0xc] ;  /* 0x0000030000047ab9 */ /* 0x000fe20000000800 */
[----:B------:R-:W-:Y:S01]  /*3c80*/  ULDC UR5, c[0x0][0x10] ;  /* 0x0000040000057ab9 */ /* 0x000fe20000000800 */
[----:B01----:R-:W0:Y:S01]  /*3c90*/  LDC R3, c[0x0][0x14] ;  /* 0x00000500ff037b82 */ /* 0x003e220000000800 */
[----:B------:R-:W-:Y:S01]  /*3ca0*/  UIMAD.WIDE.U32 UR4, UR4, UR5, URZ ;  /* 0x00000005040472a5 */ /* 0x000fe2000f8e003f */
[----:B------:R-:W-:Y:S01]  /*3cb0*/  PRMT R2, RZ, 0x7610, R2 ;  /* 0x00007610ff027816 */ /* 0x000fe20000000002 */
[----:B------:R-:W-:Y:S02]  /*3cc0*/  IMAD.MOV.U32 R39, RZ, RZ, -0x1 ;  /* 0xffffffffff277424 */ /* 0x000fe400078e00ff */
[----:B------:R-:W-:Y:S02]  /*3cd0*/  IMAD.MOV.U32 R41, RZ, RZ, -0x1 ;  /* 0xffffffffff297424 */ /* 0x000fe400078e00ff */
[----:B0-----:R-:W-:-:S04]  /*3ce0*/  IMAD.WIDE.U32 R18, R3, UR4, R18 ;  /* 0x0000000403127c25 */ /* 0x001fc8000f8e0012 */
[----:B------:R-:W-:Y:S01]  /*3cf0*/  IMAD R3, R3, UR5, RZ ;  /* 0x0000000503037c24 */ /* 0x000fe2000f8e02ff */
[----:B------:R-:W-:Y:S02]  /*3d00*/  ULDC.64 UR4, c[0x0][0x650] ;  /* 0x0001940000047ab9 */ /* 0x000fe40000000a00 */
[----:B------:R-:W-:Y:S01]  /*3d10*/  ISETP.GE.U32.AND P0, PT, R18, UR4, PT ;  /* 0x0000000412007c0c */ /* 0x000fe2000bf06070 */
[----:B------:R-:W-:-:S05]  /*3d20*/  IMAD.IADD R19, R19, 0x1, R3 ;  /* 0x0000000113137824 */ /* 0x000fca00078e0203 */
[----:B------:R-:W-:-:S13]  /*3d30*/  ISETP.GE.U32.AND.EX P0, PT, R19, UR5, PT, P0 ;  /* 0x0000000513007c0c */ /* 0x000fda000bf06100 */
[----:B------:R-:W-:Y:S05]  /*3d40*/  @P0 BRA `(.L_x_39) ;  /* 0x0000000400640947 */ /* 0x000fea0003800000 */
[----:B------:R-:W0:Y:S01]  /*3d50*/  S2R R10, SR_CTAID.X ;  /* 0x00000000000a7919 */ /* 0x000e220000002500 */
[----:B------:R-:W1:Y:S01]  /*3d60*/  LDC.64 R8, c[0x0][0x628] ;  /* 0x00018a00ff087b82 */ /* 0x000e620000000a00 */
[----:B------:R-:W-:Y:S01]  /*3d70*/  ULDC UR4, c[0x0][0x150] ;  /* 0x0000540000047ab9 */ /* 0x000fe20000000800 */
[----:B------:R-:W-:Y:S01]  /*3d80*/  MOV R6, R18 ;  /* 0x0000001200067202 */ /* 0x000fe20000000f00 */
[----:B------:R-:W3:Y:S01]  /*3d90*/  S2R R20, SR_CTAID.Y ;  /* 0x0000000000147919 */ /* 0x000ee20000002600 */
[----:B------:R-:W-:-:S04]  /*3da0*/  IMAD.MOV.U32 R7, RZ, RZ, R19 ;  /* 0x000000ffff077224 */ /* 0x000fc800078e0013 */
[----:B------:R-:W4:Y:S08]  /*3db0*/  LDC R15, c[0x0][0x144] ;  /* 0x00005100ff0f7b82 */ /* 0x000f300000000800 */
[----:B------:R-:W2:Y:S08]  /*3dc0*/  LDC R0, c[0x0][0x630] ;  /* 0x00018c00ff007b82 */ /* 0x000eb00000000800 */
[----:B------:R-:W2:Y:S01]  /*3dd0*/  LDC.64 R12, c[0x0][0x620] ;  /* 0x00018800ff0c7b82 */ /* 0x000ea20000000a00 */
[----:B-1----:R-:W-:-:S04]  /*3de0*/  ISETP.NE.U32.AND P0, PT, R8, RZ, PT ;  /* 0x000000ff0800720c */ /* 0x002fc80003f05070 */
[----:B------:R-:W-:Y:S02]  /*3df0*/  ISETP.NE.AND.EX P0, PT, R9, RZ, PT, P0 ;  /* 0x000000ff0900720c */ /* 0x000fe40003f05300 */
[----:B0-----:R-:W-:-:S05]  /*3e00*/  I2FP.F32.U32 R2, R10 ;  /* 0x0000000a00027245 */ /* 0x001fca0000201000 */
[----:B------:R-:W-:-:S04]  /*3e10*/  FMUL R2, R2, UR4 ;  /* 0x0000000402027c20 */ /* 0x000fc80008400000 */
[----:B------:R0:W1:Y:S02]  /*3e20*/  F2I.U32.TRUNC.NTZ R14, R2 ;  /* 0x00000002000e7305 */ /* 0x000064000020f000 */
[----:B---34-:R-:W-:Y:S05]  /*3e30*/  @!P0 BRA `(.L_x_40) ;  /* 0x0000000000288947 */ /* 0x018fea0003800000 */
[----:B------:R-:W3:Y:S02]  /*3e40*/  LDC R3, c[0x0][0x634] ;  /* 0x00018d00ff037b82 */ /* 0x000ee40000000800 */
[----:B---3--:R-:W-:-:S05]  /*3e50*/  IADD3 R7, P0, R18, R3, RZ ;  /* 0x0000000312077210 */ /* 0x008fca0007f1e0ff */
[----:B------:R-:W-:-:S04]  /*3e60*/  IMAD.X R11, RZ, RZ, R19, P0 ;  /* 0x000000ffff0b7224 */ /* 0x000fc800000e0613 */
[----:B0-----:R-:W-:-:S04]  /*3e70*/  IMAD.WIDE.U32 R2, R11, R8, RZ ;  /* 0x000000080b027225 */ /* 0x001fc800078e00ff */
[----:B------:R-:W-:-:S04]  /*3e80*/  IMAD.WIDE.U32 R4, P0, R7, R9, R2 ;  /* 0x0000000907047225 */ /* 0x000fc80007800002 */
[----:B------:R-:W-:-:S04]  /*3e90*/  IMAD.WIDE.U32 R2, R7, R8, RZ ;  /* 0x0000000807027225 */ /* 0x000fc800078e00ff */
[----:B------:R-:W-:Y:S01]  /*3ea0*/  IMAD.X R7, RZ, RZ, RZ, P0 ;  /* 0x000000ffff077224 */ /* 0x000fe200000e06ff */
[----:B------:R-:W-:Y:S01]  /*3eb0*/  IADD3 RZ, P0, R3, R4, RZ ;  /* 0x0000000403ff7210 */ /* 0x000fe20007f1e0ff */
[----:B------:R-:W-:-:S04]  /*3ec0*/  IMAD.MOV.U32 R6, RZ, RZ, R5 ;  /* 0x000000ffff067224 */ /* 0x000fc800078e0005 */
[----:B------:R-:W-:-:S08]  /*3ed0*/  IMAD.WIDE.U32.X R6, R11, R9, R6, P0 ;  /* 0x000000090b067225 */ /* 0x000fd000000e0406 */
.L_x_40:
[----:B------:R-:W3:Y:S01]  /*3ee0*/  LDC.64 R26, c[0x0][0x640] ;  /* 0x00019000ff1a7b82 */ /* 0x000ee20000000a00 */
[-CC-:B--2---:R-:W-:Y:S01]  /*3ef0*/  SHF.R.U64 R41, R6, R0.reuse, R7.reuse ;  /* 0x0000000006297219 */ /* 0x184fe20000001207 */
[----:B-1----:R-:W-:Y:S01]  /*3f00*/  IMAD.MOV R14, RZ, RZ, -R14 ;  /* 0x000000ffff0e7224 */ /* 0x002fe200078e0a0e */
[----:B------:R-:W-:Y:S01]  /*3f10*/  SHF.R.U32.HI R0, RZ, R0, R7 ;  /* 0x00000000ff007219 */ /* 0x000fe20000011607 */
[----:B------:R-:W-:Y:S01]  /*3f20*/  ULDC UR4, c[0x0][0x154] ;  /* 0x0000550000047ab9 */ /* 0x000fe20000000800 */
[----:B------:R-:W-:Y:S01]  /*3f30*/  IADD3 R5, P0, RZ, -R41, RZ ;  /* 0x80000029ff057210 */ /* 0x000fe20007f1e0ff */
[----:B------:R-:W-:Y:S02]  /*3f40*/  IMAD R15, R15, R14, R10 ;  /* 0x0000000e0f0f7224 */ /* 0x000fe400078e020a */
[----:B------:R-:W1:Y:S01]  /*3f50*/  LDC R4, c[0x0][0x618] ;  /* 0x00018600ff047b82 */ /* 0x000e620000000800 */
[----:B------:R-:W-:Y:S02]  /*3f60*/  IMAD.MOV.U32 R7, RZ, RZ, 0x1 ;  /* 0x00000001ff077424 */ /* 0x000fe400078e00ff */
[----:B------:R-:W-:-:S04]  /*3f70*/  IMAD.X R3, RZ, RZ, ~R0, P0 ;  /* 0x000000ffff037224 */ /* 0x000fc800000e0e00 */
[-C--:B------:R-:W-:Y:S01]  /*3f80*/  IMAD R0, R3, R12.reuse, RZ ;  /* 0x0000000c03007224 */ /* 0x080fe200078e02ff */
[----:B------:R-:W2:Y:S01]  /*3f90*/  LDC R6, c[0x0][0x608] ;  /* 0x00018200ff067b82 */ /* 0x000ea20000000800 */
[----:B0-----:R-:W-:-:S04]  /*3fa0*/  IMAD.WIDE.U32 R2, R5, R12, R18 ;  /* 0x0000000c05027225 */ /* 0x001fc800078e0012 */
[----:B------:R-:W-:Y:S01]  /*3fb0*/  IMAD R5, R5, R13, R0 ;  /* 0x0000000d05057224 */ /* 0x000fe200078e0200 */
[----:B------:R-:W-:Y:S02]  /*3fc0*/  I2FP.F32.U32 R0, R20 ;  /* 0x0000001400007245 */ /* 0x000fe40000201000 */
[----:B------:R-:W0:Y:S01]  /*3fd0*/  LDC R24, c[0x0][0x658] ;  /* 0x00019600ff187b82 */ /* 0x000e220000000800 */
[----:B------:R-:W-:Y:S01]  /*3fe0*/  IMAD.IADD R3, R3, 0x1, R5 ;  /* 0x0000000103037824 */ /* 0x000fe200078e0205 */
[----:B---3--:R-:W-:Y:S01]  /*3ff0*/  ISETP.NE.U32.AND P0, PT, R26, RZ, PT ;  /* 0x000000ff1a00720c */ /* 0x008fe20003f05070 */
[----:B------:R-:W-:Y:S01]  /*4000*/  FMUL R0, R0, UR4 ;  /* 0x0000000400007c20 */ /* 0x000fe20008400000 */
[----:B------:R-:W-:Y:S02]  /*4010*/  IMAD.MOV.U32 R5, RZ, RZ, -0x1 ;  /* 0xffffffffff057424 */ /* 0x000fe400078e00ff */
[----:B------:R-:W-:Y:S01]  /*4020*/  ISETP.NE.AND.EX P0, PT, R27, RZ, PT, P0 ;  /* 0x000000ff1b00720c */ /* 0x000fe20003f05300 */
[----:B------:R3:W4:Y:S01]  /*4030*/  F2I.U32.TRUNC.NTZ R12, R0 ;  /* 0x00000000000c7305 */ /* 0x000722000020f000 */
[----:B------:R-:W3:Y:S01]  /*4040*/  LDC R13, c[0x0][0x148] ;  /* 0x00005200ff0d7b82 */ /* 0x000ee20000000800 */
[----:B-1----:R-:W-:-:S02]  /*4050*/  SHF.R.U64 R10, R2, R4, R3 ;  /* 0x00000004020a7219 */ /* 0x002fc40000001203 */
[----:B------:R-:W-:-:S05]  /*4060*/  SHF.R.U32.HI R3, RZ, R4, R3 ;  /* 0x00000004ff037219 */ /* 0x000fca0000011603 */
[----:B------:R-:W1:Y:S01]  /*4070*/  LDC R14, c[0x0][0x600] ;  /* 0x00018000ff0e7b82 */ /* 0x000e620000000800 */
[-CC-:B--2---:R-:W-:Y:S02]  /*4080*/  SHF.R.U64 R8, R10, R6.reuse, R3.reuse ;  /* 0x000000060a087219 */ /* 0x184fe40000001203 */
[----:B------:R-:W-:-:S05]  /*4090*/  SHF.R.U32.HI R3, RZ, R6, R3 ;  /* 0x00000006ff037219 */ /* 0x000fca0000011603 */
[----:B------:R-:W2:Y:S01]  /*40a0*/  LDC R25, c[0x0][0x648] ;  /* 0x00019200ff197b82 */ /* 0x000ea20000000800 */
[-CC-:B0-----:R-:W-:Y:S02]  /*40b0*/  SHF.R.U64 R11, R8, R24.reuse, R3.reuse ;  /* 0x00000018080b7219 */ /* 0x181fe40000001203 */
[-C--:B------:R-:W-:Y:S02]  /*40c0*/  SHF.L.U32 R5, R5, R24.reuse, RZ ;  /* 0x0000001805057219 */ /* 0x080fe400000006ff */
[-C--:B------:R-:W-:Y:S01]  /*40d0*/  SHF.R.U32.HI R3, RZ, R24.reuse, R3 ;  /* 0x00000018ff037219 */ /* 0x080fe20000011603 */
[----:B------:R-:W-:Y:S01]  /*40e0*/  IMAD.MOV.U32 R2, RZ, RZ, R11 ;  /* 0x000000ffff027224 */ /* 0x000fe200078e000b */
[----:B------:R-:W-:Y:S01]  /*40f0*/  SHF.L.U32 R24, R7, R24, RZ ;  /* 0x0000001807187219 */ /* 0x000fe200000006ff */
[----:B------:R-:W0:Y:S01]  /*4100*/  LDC R28, c[0x0][0x638] ;  /* 0x00018e00ff1c7b82 */ /* 0x000e220000000800 */
[----:B------:R-:W-:-:S07]  /*4110*/  LOP3.LUT R21, RZ, R5, RZ, 0x33, !PT ;  /* 0x00000005ff157212 */ /* 0x000fce00078e33ff */
[----:B------:R-:W0:Y:S01]  /*4120*/  LDC R29, c[0x0][0x610] ;  /* 0x00018400ff1d7b82 */ /* 0x000e220000000800 */
[----:B----4-:R-:W-:Y:S05]  /*4130*/  @!P0 BRA `(.L_x_41) ;  /* 0x0000000000288947 */ /* 0x010fea0003800000 */
[----:B---3--:R-:W3:Y:S02]  /*4140*/  LDC R0, c[0x0][0x64c] ;  /* 0x00019300ff007b82 */ /* 0x008ee40000000800 */
        /* <DEDUP_REMOVED lines=9> */
.L_x_41:
[----:B------:R-:W-:Y:S01]  /*41e0*/  ISETP.NE.AND P0, PT, R22, 0x1, PT ;  /* 0x000000011600780c */ /* 0x000fe20003f05270 */
[----:B-1----:R-:W-:Y:S01]  /*41f0*/  VIADD R5, R14, 0xffffffff ;  /* 0xffffffff0e057836 */ /* 0x002fe20000000000 */
[----:B--23--:R-:W-:Y:S01]  /*4200*/  SHF.R.U64 R0, R2, R25, R3 ;  /* 0x0000001902007219 */ /* 0x00cfe20000001203 */
[----:B------:R-:W-:Y:S01]  /*4210*/  IMAD.MOV R12, RZ, RZ, -R12 ;  /* 0x000000ffff0c7224 */ /* 0x000fe200078e0a0c */
[----:B------:R-:W-:Y:S01]  /*4220*/  LOP3.LUT R3, R8, R21, RZ, 0xc0, !PT ;  /* 0x0000001508037212 */ /* 0x000fe200078ec0ff */
[----:B------:R-:W-:Y:S02]  /*4230*/  IMAD.MOV.U32 R4, RZ, RZ, 0x1 ;  /* 0x00000001ff047424 */ /* 0x000fe400078e00ff */
[----:B------:R-:W-:Y:S02]  /*4240*/  IMAD.MOV R2, RZ, RZ, -R0 ;  /* 0x000000ffff027224 */ /* 0x000fe400078e0a00 */
[----:B------:R-:W-:Y:S01]  /*4250*/  IMAD R0, R24, R0, R3 ;  /* 0x0000000018007224 */ /* 0x000fe200078e0203 */
[----:B------:R-:W-:Y:S01]  /*4260*/  LOP3.LUT R3, R10, R5, RZ, 0xc0, !PT ;  /* 0x000000050a037212 */ /* 0x000fe200078ec0ff */
[----:B0-----:R-:W-:-:S02]  /*4270*/  IMAD R2, R2, R28, R11 ;  /* 0x0000001c02027224 */ /* 0x001fc400078e020b */
[----:B------:R-:W-:Y:S02]  /*4280*/  @P0 IMAD R15, R13, R12, R20 ;  /* 0x0000000c0d0f0224 */ /* 0x000fe400078e0214 */
[----:B------:R-:W-:Y:S01]  /*4290*/  IMAD R3, R2, R14, R3 ;  /* 0x0000000e02037224 */ /* 0x000fe200078e0203 */
[----:B------:R-:W-:Y:S01]  /*42a0*/  PRMT R2, R4, 0x7610, R2 ;  /* 0x0000761004027816 */ /* 0x000fe20000000002 */
[----:B------:R-:W-:-:S05]  /*42b0*/  IMAD R0, R0, R29, R15 ;  /* 0x0000001d00007224 */ /* 0x000fca00078e020f */
[----:B------:R-:W-:Y:S02]  /*42c0*/  SEL R39, R3, R0, !P0 ;  /* 0x0000000003277207 */ /* 0x000fe40004000000 */
[----:B------:R-:W-:-:S07]  /*42d0*/  SEL R0, R0, R3, !P0 ;  /* 0x0000000300007207 */ /* 0x000fce0004000000 */
.L_x_39:
[----:B------:R-:W-:Y:S02]  /*42e0*/  LOP3.LUT P0, RZ, R2, 0xff, RZ, 0xc0, !PT ;  /* 0x000000ff02ff7812 */ /* 0x000fe4000780c0ff */
[----:B------:R-:W-:-:S11]  /*42f0*/  MOV R38, R0 ;  /* 0x0000000000267202 */ /* 0x000fd60000000f00 */
[----:B------:R-:W-:Y:S05]  /*4300*/  @P0 BRA `(.L_x_42) ;  /* 0xffffffc800fc0947 */ /* 0x000fea000383ffff */
[----:B------:R-:W-:Y:S05]  /*4310*/  EXIT ;  /* 0x000000000000794d */ /* 0x000fea0003800000 */
.L_x_3:
[----:B0-----:R-:W-:Y:S01]  /*4320*/  ULDC.64 UR4, c[0x0][0x650] ;  /* 0x0001940000047ab9 */ /* 0x001fe20000000a00 */
        /* <DEDUP_REMOVED lines=25> */
.L_x_44:
[-CC-:B------:R-:W-:Y:S01]  /*44c0*/  SHF.R.U64 R13, R10, R14.reuse, R11.reuse ;  /* 0x0000000e0a0d7219 */ /* 0x180fe2000000120b */
[----:B------:R-:W0:Y:S01]  /*44d0*/  LDC R12, c[0x0][0x618] ;  /* 0x00018600ff0c7b82 */ /* 0x000e220000000800 */
[----:B------:R-:W-:Y:S01]  /*44e0*/  SHF.R.U32.HI R3, RZ, R14, R11 ;  /* 0x0000000eff037219 */ /* 0x000fe2000001160b */
[----:B------:R-:W-:Y:S01]  /*44f0*/  ULDC UR4, c[0x0][0x150] ;  /* 0x0000540000047ab9 */ /* 0x000fe20000000800 */
[----:B------:R-:W-:Y:S02]  /*4500*/  IADD3 R5, P0, RZ, -R13, RZ ;  /* 0x8000000dff057210 */ /* 0x000fe40007f1e0ff */
[----:B------:R-:W-:-:S03]  /*4510*/  I2FP.F32.U32 R6, R2 ;  /* 0x0000000200067245 */ /* 0x000fc60000201000 */
[----:B------:R-:W1:Y:S01]  /*4520*/  LDC.64 R26, c[0x0][0x640] ;  /* 0x00019000ff1a7b82 */ /* 0x000e620000000a00 */
[----:B------:R-:W-:Y:S02]  /*4530*/  IMAD.X R3, RZ, RZ, ~R3, P0 ;  /* 0x000000ffff037224 */ /* 0x000fe400000e0e03 */
[----:B------:R-:W-:Y:S01]  /*4540*/  FMUL R9, R6, UR4 ;  /* 0x0000000406097c20 */ /* 0x000fe20008400000 */
[----:B------:R-:W-:Y:S01]  /*4550*/  IMAD.WIDE.U32 R6, R5, R20, R18 ;  /* 0x0000001405067225 */ /* 0x000fe200078e0012 */
[----:B------:R-:W-:-:S03]  /*4560*/  ULDC UR4, c[0x0][0x154] ;  /* 0x0000550000047ab9 */ /* 0x000fc60000000800 */
[----:B------:R-:W-:Y:S01]  /*4570*/  IMAD R8, R3, R20, RZ ;  /* 0x0000001403087224 */ /* 0x000fe200078e02ff */
[----:B------:R-:W2:Y:S01]  /*4580*/  LDC R11, c[0x0][0x144] ;  /* 0x00005100ff0b7b82 */ /* 0x000ea20000000800 */
[----:B------:R-:W3:Y:S02]  /*4590*/  F2I.U32.TRUNC.NTZ R9, R9 ;  /* 0x0000000900097305 */ /* 0x000ee4000020f000 */
[----:B------:R-:W-:Y:S02]  /*45a0*/  IMAD R3, R5, R21, R8 ;  /* 0x0000001505037224 */ /* 0x000fe400078e0208 */
[----:B------:R-:W-:Y:S02]  /*45b0*/  IMAD.MOV.U32 R8, RZ, RZ, 0x1 ;  /* 0x00000001ff087424 */ /* 0x000fe400078e00ff */
[----:B------:R-:W-:Y:S01]  /*45c0*/  IMAD.IADD R3, R7, 0x1, R3 ;  /* 0x0000000107037824 */ /* 0x000fe200078e0203 */
[----:B------:R-:W4:Y:S04]  /*45d0*/  LDC R14, c[0x0][0x608] ;  /* 0x00018200ff0e7b82 */ /* 0x000f280000000800 */
[----:B0-----:R-:W-:-:S02]  /*45e0*/  SHF.R.U64 R10, R6, R12, R3 ;  /* 0x0000000c060a7219 */ /* 0x001fc40000001203 */
[----:B------:R-:W-:Y:S02]  /*45f0*/  I2FP.F32.U32 R6, R4 ;  /* 0x0000000400067245 */ /* 0x000fe40000201000 */
[----:B------:R-:W0:Y:S01]  /*4600*/  LDC R23, c[0x0][0x658] ;  /* 0x00019600ff177b82 */ /* 0x000e220000000800 */
[----:B-1----:R-:W-:Y:S01]  /*4610*/  ISETP.NE.U32.AND P0, PT, R26, RZ, PT ;  /* 0x000000ff1a00720c */ /* 0x002fe20003f05070 */
[----:B---3--:R-:W-:Y:S01]  /*4620*/  IMAD.MOV R5, RZ, RZ, -R9 ;  /* 0x000000ffff057224 */ /* 0x008fe200078e0a09 */
[----:B------:R-:W-:Y:S01]  /*4630*/  SHF.R.U32.HI R3, RZ, R12, R3 ;  /* 0x0000000cff037219 */ /* 0x000fe20000011603 */
[----:B------:R-:W-:Y:S01]  /*4640*/  FMUL R6, R6, UR4 ;  /* 0x0000000406067c20 */ /* 0x000fe20008400000 */
[----:B------:R-:W-:Y:S01]  /*4650*/  ISETP.NE.AND.EX P0, PT, R27, RZ, PT, P0 ;  /* 0x000000ff1b00720c */ /* 0x000fe20003f05300 */
[----:B------:R-:W-:Y:S02]  /*4660*/  IMAD.MOV.U32 R12, RZ, RZ, -0x1 ;  /* 0xffffffffff0c7424 */ /* 0x000fe400078e00ff */
[----:B------:R-:W1:Y:S01]  /*4670*/  LDC R21, c[0x0][0x148] ;  /* 0x00005200ff157b82 */ /* 0x000e620000000800 */
[----:B--2---:R-:W-:-:S07]  /*4680*/  IMAD R24, R11, R5, R2 ;  /* 0x000000050b187224 */ /* 0x004fce00078e0202 */
[----:B------:R-:W2:Y:S01]  /*4690*/  LDC R20, c[0x0][0x600] ;  /* 0x00018000ff147b82 */ /* 0x000ea20000000800 */
[-CC-:B----4-:R-:W-:Y:S02]  /*46a0*/  SHF.R.U64 R15, R10, R14.reuse, R3.reuse ;  /* 0x0000000e0a0f7219 */ /* 0x190fe40000001203 */
[----:B------:R-:W-:Y:S02]  /*46b0*/  SHF.R.U32.HI R2, RZ, R14, R3 ;  /* 0x0000000eff027219 */ /* 0x000fe40000011603 */
[----:B------:R3:W4:Y:S03]  /*46c0*/  F2I.U32.TRUNC.NTZ R14, R6 ;  /* 0x00000006000e7305 */ /* 0x000726000020f000 */
[----:B------:R-:W1:Y:S01]  /*46d0*/  LDC R25, c[0x0][0x648] ;  /* 0x00019200ff197b82 */ /* 0x000e620000000800 */
[-C--:B0-----:R-:W-:Y:S02]  /*46e0*/  SHF.L.U32 R5, R12, R23.reuse, RZ ;  /* 0x000000170c057219 */ /* 0x081fe400000006ff */
[----:B------:R-:W-:-:S02]  /*46f0*/  SHF.R.U64 R12, R15, R23, R2 ;  /* 0x000000170f0c7219 */ /* 0x000fc40000001202 */
[-C--:B------:R-:W-:Y:S02]  /*4700*/  SHF.R.U32.HI R3, RZ, R23.reuse, R2 ;  /* 0x00000017ff037219 */ /* 0x080fe40000011602 */
[----:B------:R-:W-:Y:S01]  /*4710*/  SHF.L.U32 R23, R8, R23, RZ ;  /* 0x0000001708177219 */ /* 0x000fe200000006ff */
[----:B------:R-:W0:Y:S01]  /*4720*/  LDC R28, c[0x0][0x638] ;  /* 0x00018e00ff1c7b82 */ /* 0x000e220000000800 */
[----:B------:R-:W-:Y:S01]  /*4730*/  LOP3.LUT R30, RZ, R5, RZ, 0x33, !PT ;  /* 0x00000005ff1e7212 */ /* 0x000fe200078e33ff */
[----:B------:R-:W-:-:S06]  /*4740*/  IMAD.MOV.U32 R2, RZ, RZ, R12 ;  /* 0x000000ffff027224 */ /* 0x000fcc00078e000c */
[----:B------:R-:W0:Y:S01]  /*4750*/  LDC R29, c[0x0][0x610] ;  /* 0x00018400ff1d7b82 */ /* 0x000e220000000800 */
[----:B---34-:R-:W-:Y:S05]  /*4760*/  @!P0 BRA `(.L_x_45) ;  /* 0x0000000000288947 */ /* 0x018fea0003800000 */
        /* <DEDUP_REMOVED lines=10> */
.L_x_45:
[----:B------:R-:W-:Y:S01]  /*4810*/  ISETP.NE.AND P0, PT, R22, 0x1, PT ;  /* 0x000000011600780c */ /* 0x000fe20003f05270 */
[----:B--2---:R-:W-:Y:S01]  /*4820*/  VIADD R9, R20, 0xffffffff ;  /* 0xffffffff14097836 */ /* 0x004fe20000000000 */
[----:B-1----:R-:W-:Y:S01]  /*4830*/  SHF.R.U64 R3, R2, R25, R3 ;  /* 0x0000001902037219 */ /* 0x002fe20000001203 */
[----:B------:R-:W-:Y:S01]  /*4840*/  IMAD.MOV.U32 R6, RZ, RZ, R13 ;  /* 0x000000ffff067224 */ /* 0x000fe200078e000d */
[----:B------:R-:W-:Y:S02]  /*4850*/  LOP3.LUT R2, R15, R30, RZ, 0xc0, !PT ;  /* 0x0000001e0f027212 */ /* 0x000fe400078ec0ff */
[----:B------:R-:W-:Y:S01]  /*4860*/  IADD3 R14, -R14, RZ, RZ ;  /* 0x000000ff0e0e7210 */ /* 0x000fe20007ffe1ff */
[----:B------:R-:W-:Y:S02]  /*4870*/  IMAD.MOV R5, RZ, RZ, -R3 ;  /* 0x000000ffff057224 */ /* 0x000fe400078e0a03 */
[----:B------:R-:W-:Y:S01]  /*4880*/  IMAD R7, R23, R3, R2 ;  /* 0x0000000317077224 */ /* 0x000fe200078e0202 */
[----:B------:R-:W-:Y:S01]  /*4890*/  LOP3.LUT R3, R10, R9, RZ, 0xc0, !PT ;  /* 0x000000090a037212 */ /* 0x000fe200078ec0ff */
[----:B0-----:R-:W-:-:S02]  /*48a0*/  IMAD R2, R5, R28, R12 ;  /* 0x0000001c05027224 */ /* 0x001fc400078e020c */
[----:B------:R-:W-:Y:S02]  /*48b0*/  @P0 IMAD R24, R21, R14, R4 ;  /* 0x0000000e15180224 */ /* 0x000fe400078e0204 */
[----:B------:R-:W-:Y:S02]  /*48c0*/  IMAD R2, R2, R20, R3 ;  /* 0x0000001402027224 */ /* 0x000fe400078e0203 */
[----:B------:R-:W-:Y:S02]  /*48d0*/  IMAD R7, R7, R29, R24 ;  /* 0x0000001d07077224 */ /* 0x000fe400078e0218 */
[----:B------:R-:W-:-:S03]  /*48e0*/  IMAD.MOV.U32 R5, RZ, RZ, 0x1 ;  /* 0x00000001ff057424 */ /* 0x000fc600078e00ff */
[----:B------:R-:W-:Y:S02]  /*48f0*/  SEL R12, R2, R7, !P0 ;  /* 0x00000007020c7207 */ /* 0x000fe40004000000 */
[----:B------:R-:W-:-:S07]  /*4900*/  SEL R7, R7, R2, !P0 ;  /* 0x0000000207077207 */ /* 0x000fce0004000000 */
.L_x_43:
[----:B------:R-:W-:-:S08]  /*4910*/  NOP ;  /* 0x0000000000007918 */ /* 0x000fd00000000000 */
[----:B------:R-:W0:-:S00]  /*4920*/  USETMAXREG.DEALLOC.CTAPOOL 0x28 ;  /* 0x00000028000079c8 */ /* 0x000e0000080e0500 */
[----:B0-----:R-:W-:-:S13]  /*4930*/  ISETP.NE.AND P0, PT, R0, RZ, PT ;  /* 0x000000ff0000720c */ /* 0x001fda0003f05270 */
[----:B------:R-:W-:Y:S05]  /*4940*/  @P0 EXIT ;  /* 0x000000000000094d */ /* 0x000fea0003800000 */
[----:B------:R-:W-:Y:S01]  /*4950*/  LOP3.LUT P0, RZ, R5, 0xff, RZ, 0xc0, !PT ;  /* 0x000000ff05ff7812 */ /* 0x000fe2000780c0ff */
[----:B------:R-:W-:Y:S02]  /*4960*/  IMAD.MOV.U32 R0, RZ, RZ, 0x1 ;  /* 0x00000001ff007424 */ /* 0x000fe400078e00ff */
[----:B------:R-:W-:-:S10]  /*4970*/  IMAD.MOV.U32 R11, RZ, RZ, RZ ;  /* 0x000000ffff0b7224 */ /* 0x000fd400078e00ff */
[----:B------:R-:W-:Y:S05]  /*4980*/  @!P0 BRA `(.L_x_46) ;  /* 0x0000000c005c8947 */ /* 0x000fea0003800000 */
[----:B------:R-:W0:Y:S01]  /*4990*/  LDC R0, c[0x0][0x28c] ;  /* 0x0000a300ff007b82 */ /* 0x000e220000000800 */
[----:B------:R-:W-:Y:S01]  /*49a0*/  BSSY B0, `(.L_x_46) ;  /* 0x00000d5000007945 */ /* 0x000fe20003800000 */
[----:B------:R-:W-:Y:S01]  /*49b0*/  IMAD.MOV.U32 R10, RZ, RZ, 0x1 ;  /* 0x00000001ff0a7424 */ /* 0x000fe200078e00ff */
[----:B------:R-:W-:Y:S01]  /*49c0*/  LOP3.LUT R9, R17, 0x2, RZ, 0xfc, !PT ;  /* 0x0000000211097812 */ /* 0x000fe200078efcff */
[----:B------:R-:W-:Y:S01]  /*49d0*/  IMAD.MOV.U32 R11, RZ, RZ, RZ ;  /* 0x000000ffff0b7224 */ /* 0x000fe200078e00ff */
[----:B------:R-:W-:Y:S01]  /*49e0*/  ULDC UR4, c[0x0][0x600] ;  /* 0x0001800000047ab9 */ /* 0x000fe20000000800 */
[----:B------:R-:W-:Y:S01]  /*49f0*/  ULDC.64 UR22, c[0x0][0x198] ;  /* 0x0000660000167ab9 */ /* 0x000fe20000000a00 */
[----:B------:R-:W-:Y:S01]  /*4a00*/  UIADD3 UR4, UR4, -0x1, URZ ;  /* 0xffffffff04047890 */ /* 0x000fe2000fffe03f */
[----:B0-----:R-:W-:-:S05]  /*4a10*/  VIADD R0, R0, 0xff ;  /* 0x000000ff00007836 */ /* 0x001fca0000000000 */
[----:B------:R-:W-:-:S04]  /*4a20*/  SHF.R.S32.HI R3, RZ, 0x1f, R0 ;  /* 0x0000001fff037819 */ /* 0x000fc80000011400 */
[----:B------:R-:W-:Y:S01]  /*4a30*/  LEA.HI R3, R3, R0, RZ, 0x8 ;  /* 0x0000000003037211 */ /* 0x000fe200078f40ff */
[----:B------:R-:W-:-:S03]  /*4a40*/  IMAD.MOV.U32 R0, RZ, RZ, 0x1 ;  /* 0x00000001ff007424 */ /* 0x000fc600078e00ff */
[----:B------:R-:W-:-:S07]  /*4a50*/  SHF.R.S32.HI R8, RZ, 0x8, R3 ;  /* 0x00000008ff087819 */ /* 0x000fce0000011403 */
.L_x_58:
[----:B------:R-:W-:-:S03]  /*4a60*/  UMOV UR5, 0xffffffff ;  /* 0xffffffff00057882 */ /* 0x000fc60000000000 */
[----:B------:R-:W-:Y:S05]  /*4a70*/  BRA.DIV UR5, `(.L_x_47) ;  /* 0x0000000e05c07947 */ /* 0x000fea000b800000 */
[----:B------:R-:W-:-:S13]  /*4a80*/  ELECT P6, URZ, PT ;  /* 0x00000000003f782f */ /* 0x000fda00038c0000 */
.L_x_67:
[----:B------:R-:W0:Y:S01]  /*4a90*/  LDC R2, c[0x0][0x28c] ;  /* 0x0000a300ff027b82 */ /* 0x000e220000000800 */
[----:B------:R-:W-:Y:S01]  /*4aa0*/  BSSY B1, `(.L_x_48) ;  /* 0x0000046000017945 */ /* 0x000fe20003800000 */
[----:B0-----:R-:W-:-:S13]  /*4ab0*/  ISETP.LT.OR P6, PT, R2, 0x1, !P6 ;  /* 0x000000010200780c */ /* 0x001fda00077c1670 */
[----:B------:R-:W-:Y:S05]  /*4ac0*/  @P6 BRA `(.L_x_49) ;  /* 0x00000004000c6947 */ /* 0x000fea0003800000 */
[----:B------:R-:W-:Y:S02]  /*4ad0*/  IMAD R7, R7, 0x180, RZ ;  /* 0x0000018007077824 */ /* 0x000fe400078e02ff */
[----:B------:R-:W-:Y:S02]  /*4ae0*/  IMAD.SHL.U32 R12, R12, 0x8, RZ ;  /* 0x000000080c0c7824 */ /* 0x000fe400078e00ff */
[----:B------:R-:W-:Y:S02]  /*4af0*/  VIADD R15, R8, 0x1 ;  /* 0x00000001080f7836 */ /* 0x000fe40000000000 */
[----:B------:R-:W-:Y:S02]  /*4b00*/  IMAD.MOV.U32 R20, RZ, RZ, RZ ;  /* 0x000000ffff147224 */ /* 0x000fe400078e00ff */
[----:B------:R-:W-:Y:S02]  /*4b10*/  IMAD.MOV.U32 R2, RZ, RZ, R0 ;  /* 0x000000ffff027224 */ /* 0x000fe400078e0000 */
[----:B------:R-:W-:-:S07]  /*4b20*/  IMAD.MOV.U32 R3, RZ, RZ, R11 ;  /* 0x000000ffff037224 */ /* 0x000fce00078e000b */
.L_x_53:
[----:B------:R-:W0:Y:S01]  /*4b30*/  S2R R5, SR_CgaCtaId ;  /* 0x0000000000057919 */ /* 0x000e220000008800 */
[----:B------:R-:W-:Y:S02]  /*4b40*/  MOV R4, 0x400 ;  /* 0x0000040000047802 */ /* 0x000fe40000000f00 */
[----:B------:R-:W-:Y:S02]  /*4b50*/  LOP3.LUT P0, RZ, R16, 0x7f, RZ, 0xc0, !PT ;  /* 0x0000007f10ff7812 */ /* 0x000fe4000780c0ff */
[----:B0-----:R-:W-:Y:S02]  /*4b60*/  LEA R14, R5, R4, 0x18 ;  /* 0x00000004050e7211 */ /* 0x001fe400078ec0ff */
[----:B------:R-:W-:-:S09]  /*4b70*/  SHF.L.U32 R4, R2, 0x1f, RZ ;  /* 0x0000001f02047819 */ /* 0x000fd200000006ff */
[----:B------:R-:W0:Y:S01]  /*4b80*/  @!P0 LDC R5, c[0x0][0x500] ;  /* 0x00014000ff058b82 */ /* 0x000e220000000800 */
[----:B------:R-:W-:-:S04]  /*4b90*/  IMAD R13, R3, 0x8, R14 ;  /* 0x00000008030d7824 */ /* 0x000fc800078e020e */
[----:B------:R-:W1:Y:S02]  /*4ba0*/  SYNCS.PHASECHK.TRANS64.TRYWAIT P1, [R13+URZ+0x10], R4 ;  /* 0x000010040d0075a7 */ /* 0x000e64000802017f */
[----:B-1----:R-:W-:Y:S05]  /*4bb0*/  @!P1 BRA `(.L_x_50) ;  /* 0x0000000c00909947 */ /* 0x002fea0003800000 */
.L_x_68:
[----:B-1----:R-:W-:Y:S01]  /*4bc0*/  PRMT R4, R9, 0x9910, RZ ;  /* 0x0000991009047816 */ /* 0x002fe200000000ff */
[----:B0-----:R0:W-:Y:S03]  /*4bd0*/  @!P0 SYNCS.ARRIVE.TRANS64 RZ, [R13+URZ], R5 ;  /* 0x000000050dff89a7 */ /* 0x0011e6000800003f */
[----:B------:R-:W-:-:S13]  /*4be0*/  ISETP.NE.AND P1, PT, R4, 0x2, PT ;  /* 0x000000020400780c */ /* 0x000fda0003f25270 */
[----:B0-----:R-:W-:Y:S05]  /*4bf0*/  @P1 BRA `(.L_x_51) ;  /* 0x0000000000041947 */ /* 0x001fea0003800000 */
[----:B------:R-:W-:Y:S01]  /*4c00*/  BPT.TRAP 0x1 ;  /* 0x000000040000795c */ /* 0x000fe20000300000 */
.L_x_51:
[----:B------:R-:W-:-:S04]  /*4c10*/  LOP3.LUT P1, RZ, R16, 0x1f, RZ, 0xc0, !PT ;  /* 0x0000001f10ff7812 */ /* 0x000fc8000782c0ff */
[----:B------:R-:W-:-:S13]  /*4c20*/  PLOP3.LUT P0, PT, P1, P0, PT, 0x8a, 0x0 ;  /* 0x000000000000781c */ /* 0x000fda0000f01172 */
[----:B------:R-:W-:Y:S05]  /*4c30*/  @P0 BRA `(.L_x_52) ;  /* 0x0000000000040947 */ /* 0x000fea0003800000 */
[----:B------:R-:W-:Y:S01]  /*4c40*/  BPT.TRAP 0x1 ;  /* 0x000000040000795c */ /* 0x000fe20000300000 */
.L_x_52:
[C---:B------:R-:W-:Y:S01]  /*4c50*/  IMAD R4, R3.reuse, 0x18000, R14 ;  /* 0x0001800003047824 */ /* 0x040fe200078e020e */
[----:B------:R-:W-:Y:S01]  /*4c60*/  LEA R14, R3, R14, 0xb ;  /* 0x0000000e030e7211 */ /* 0x000fe200078e58ff */
[----:B------:R-:W-:Y:S01]  /*4c70*/  VIADD R15, R15, 0xffffffff ;  /* 0xffffffff0f0f7836 */ /* 0x000fe20000000000 */
[----:B------:R-:W-:Y:S01]  /*4c80*/  R2UR UR34, R20 ;  /* 0x00000000142272ca */ /* 0x000fe200000e0000 */
[----:B------:R-:W-:Y:S01]  /*4c90*/  UIADD3 UR6, UP0, UR22, 0xf0, URZ ;  /* 0x000000f016067890 */ /* 0x000fe2000ff1e03f */
[----:B------:R-:W-:Y:S01]  /*4ca0*/  R2UR UR24, R4 ;  /* 0x00000000041872ca */ /* 0x000fe200000e0000 */
[----:B------:R-:W-:Y:S01]  /*4cb0*/  UIADD3 UR30, UP1, UR22, 0x1f0, URZ ;  /* 0x000001f0161e7890 */ /* 0x000fe2000ff3e03f */
[----:B------:R-:W-:Y:S01]  /*4cc0*/  R2UR UR8, R14 ;  /* 0x000000000e0872ca */ /* 0x000fe200000e0000 */
[----:B------:R-:W-:Y:S01]  /*4cd0*/  UIADD3.X UR7, URZ, UR23, URZ, UP0, !UPT ;  /* 0x000000173f077290 */ /* 0x000fe200087fe43f */
[----:B------:R-:W-:Y:S01]  /*4ce0*/  R2UR UR33, R13 ;  /* 0x000000000d2172ca */ /* 0x000fe200000e0000 */
[----:B------:R-:W-:Y:S01]  /*4cf0*/  UIADD3.X UR31, URZ, UR23, URZ, UP1, !UPT ;  /* 0x000000173f1f7290 */ /* 0x000fe20008ffe43f */
[----:B------:R-:W-:Y:S01]  /*4d00*/  R2UR UR36, R6 ;  /* 0x00000000062472ca */ /* 0x000fe200000e0000 */
[----:B------:R-:W-:Y:S01]  /*4d10*/  VIADD R3, R3, 0x1 ;  /* 0x0000000103037836 */ /* 0x000fe20000000000 */
[----:B------:R-:W-:Y:S01]  /*4d20*/  R2UR UR35, R7 ;  /* 0x00000000072372ca */ /* 0x000fe200000e0000 */
[----:B------:R-:W-:Y:S01]  /*4d30*/  UMOV UR14, 0x0 ;  /* 0x00000000000e7882 */ /* 0x000fe20000000000 */
[----:B------:R-:W-:Y:S01]  /*4d40*/  R2UR UR19, R12 ;  /* 0x000000000c1372ca */ /* 0x000fe200000e0000 */
[----:B------:R-:W-:Y:S01]  /*4d50*/  UIADD3 UR26, UR34, 0x80, URZ ;  /* 0x00000080221a7890 */ /* 0x000fe2000fffe03f */
[----:B------:R-:W-:Y:S01]  /*4d60*/  ISETP.GT.AND P1, PT, R15, 0x1, PT ;  /* 0x000000010f00780c */ /* 0x000fe20003f24270 */
[----:B------:R-:W-:Y:S01]  /*4d70*/  UIADD3 UR32, UR24, 0x100, URZ ;  /* 0x0000010018207890 */ /* 0x000fe2000fffe03f */
[C---:B------:R-:W-:Y:S01]  /*4d80*/  ISETP.NE.AND P0, PT, R3.reuse, 0x2, PT ;  /* 0x000000020300780c */ /* 0x040fe20003f05270 */
[----:B------:R-:W-:Y:S01]  /*4d90*/  UIADD3 UR24, UR24, 0xc100, URZ ;  /* 0x0000c10018187890 */ /* 0x000fe2000fffe03f */
[----:B------:R-:W-:Y:S01]  /*4da0*/  VIADD R20, R20, 0x100 ;  /* 0x0000010014147836 */ /* 0x000fe20000000000 */
[----:B------:R-:W-:Y:S01]  /*4db0*/  UIADD3 UR16, UR8, 0x30100, URZ ;  /* 0x0003010008107890 */ /* 0x000fe2000fffe03f */
[----:B------:R-:W-:Y:S01]  /*4dc0*/  SEL R5, RZ, 0x1, P0 ;  /* 0x00000001ff057807 */ /* 0x000fe20000000000 */
[----:B------:R-:W-:Y:S01]  /*4dd0*/  UIADD3 UR8, UR8, 0x30500, URZ ;  /* 0x0003050008087890 */ /* 0x000fe2000fffe03f */
[----:B------:R-:W-:Y:S01]  /*4de0*/  SEL R3, R3, RZ, P0 ;  /* 0x000000ff03037207 */ /* 0x000fe20000000000 */
[----:B------:R-:W-:Y:S01]  /*4df0*/  UMOV UR15, 0x10000000 ;  /* 0x10000000000f7882 */ /* 0x000fe20000000000 */
[----:B------:R-:W-:Y:S01]  /*4e00*/  UMOV UR25, UR33 ;  /* 0x0000002100197c82 */ /* 0x000fe20008000000 */
[----:B------:R-:W-:Y:S01]  /*4e10*/  UMOV UR28, UR36 ;  /* 0x00000024001c7c82 */ /* 0x000fe20008000000 */
[----:B------:R-:W-:Y:S01]  /*4e20*/  UMOV UR27, UR35 ;  /* 0x00000023001b7c82 */ /* 0x000fe20008000000 */
[----:B------:R-:W-:Y:S01]  /*4e30*/  UMOV UR17, UR33 ;  /* 0x0000002100117c82 */ /* 0x000fe20008000000 */
[----:B------:R-:W-:Y:S01]  /*4e40*/  UMOV UR18, UR34 ;  /* 0x0000002200127c82 */ /* 0x000fe20008000000 */
[----:B------:R-:W-:Y:S01]  /*4e50*/  UMOV UR20, UR36 ;  /* 0x0000002400147c82 */ /* 0x000fe20008000000 */
[----:B------:R0:W-:Y:S01]  /*4e60*/  UTMALDG.3D [UR32], [UR6], desc[UR14] ;  /* 0x00000e20060075b4 */ /* 0x0001e20008011000 */
[----:B------:R-:W-:Y:S01]  /*4e70*/  UMOV UR9, UR33 ;  /* 0x0000002100097c82 */ /* 0x000fe20008000000 */
[----:B------:R-:W-:Y:S01]  /*4e80*/  UMOV UR11, UR19 ;  /* 0x00000013000b7c82 */ /* 0x000fe20008000000 */
[----:B------:R-:W-:Y:S01]  /*4e90*/  UMOV UR12, UR36 ;  /* 0x00000024000c7c82 */ /* 0x000fe20008000000 */
[----:B------:R-:W-:Y:S01]  /*4ea0*/  UMOV UR10, UR26 ;  /* 0x0000001a000a7c82 */ /* 0x000fe20008000000 */
[----:B------:R-:W-:Y:S01]  /*4eb0*/  LOP3.LUT R2, R2, R5, RZ, 0x3c, !PT ;  /* 0x0000000502027212 */ /* 0x000fe200078e3cff */
[----:B------:R0:W-:Y:S01]  /*4ec0*/  UTMALDG.3D [UR24], [UR6], desc[UR14] ;  /* 0x00000e18060075b4 */ /* 0x0001e20008011000 */
[----:B------:R0:W-:Y:S01]  /*4ed0*/  UTMALDG.3D [UR16], [UR30], desc[UR14] ;  /* 0x00000e101e0075b4 */ /* 0x0001e20008011000 */
[----:B------:R0:W-:Y:S02]  /*4ee0*/  UTMALDG.3D [UR8], [UR30], desc[UR14] ;  /* 0x00000e081e0075b4 */ /* 0x0001e40008011000 */
[----:B0-----:R-:W-:Y:S05]  /*4ef0*/  @P1 BRA `(.L_x_53) ;  /* 0xfffffffc000c1947 */ /* 0x001fea000383ffff */
.L_x_49:
[----:B------:R-:W-:Y:S05]  /*4f00*/  BSYNC B1 ;  /* 0x0000000000017941 */ /* 0x000fea0003800000 */
.L_x_48:
[----:B------:R-:W-:Y:S01]  /*4f10*/  LOP3.LUT P2, RZ, R10, 0xff, RZ, 0xc0, !PT ;  /* 0x000000ff0aff7812 */ /* 0x000fe2000784c0ff */
[----:B------:R-:W-:Y:S01]  /*4f20*/  ULDC UR6, c[0x0][0xc] ;  /* 0x0000030000067ab9 */ /* 0x000fe20000000800 */
[----:B------:R-:W-:Y:S01]  /*4f30*/  ULDC UR7, c[0x0][0x10] ;  /* 0x0000040000077ab9 */ /* 0x000fe20000000800 */
[----:B------:R-:W0:Y:S01]  /*4f40*/  LDC R3, c[0x0][0x14] ;  /* 0x00000500ff037b82 */ /* 0x000e220000000800 */
[----:B------:R-:W-:Y:S01]  /*4f50*/  IMAD.IADD R11, R8, 0x1, R11 ;  /* 0x00000001080b7824 */ /* 0x000fe200078e020b */
[----:B------:R-:W-:Y:S01]  /*4f60*/  UIMAD.WIDE.U32 UR6, UR6, UR7, URZ ;  /* 0x00000007060672a5 */ /* 0x000fe2000f8e003f */
[----:B------:R-:W-:Y:S01]  /*4f70*/  BSSY B1, `(.L_x_54) ;  /* 0x0000075000017945 */ /* 0x000fe20003800000 */
[----:B------:R-:W-:Y:S01]  /*4f80*/  IMAD.MOV.U32 R7, RZ, RZ, -0x1 ;  /* 0xffffffffff077424 */ /* 0x000fe200078e00ff */
[----:B------:R-:W-:Y:S01]  /*4f90*/  PRMT R10, RZ, 0x7610, R10 ;  /* 0x00007610ff0a7816 */ /* 0x000fe2000000000a */
[----:B------:R-:W-:Y:S01]  /*4fa0*/  IMAD.MOV.U32 R12, RZ, RZ, -0x1 ;  /* 0xffffffffff0c7424 */ /* 0x000fe200078e00ff */
[----:B------:R-:W-:Y:S01]  /*4fb0*/  ISETP.GT.U32.AND P0, PT, R11, 0x1, PT ;  /* 0x000000010b00780c */ /* 0x000fe20003f04070 */
[----:B------:R-:W-:Y:S01]  /*4fc0*/  IMAD.MOV.U32 R6, RZ, RZ, -0x1 ;  /* 0xffffffffff067424 */ /* 0x000fe200078e00ff */
[----:B------:R-:W-:Y:S01]  /*4fd0*/  SHF.R.U32.HI R2, RZ, 0x1, R11 ;  /* 0x00000001ff027819 */ /* 0x000fe2000001160b */
[----:B------:R-:W1:Y:S01]  /*4fe0*/  @P2 S2R R5, SR_CgaCtaId ;  /* 0x0000000000052919 */ /* 0x000e620000008800 */
[----:B------:R-:W-:-:S02]  /*4ff0*/  @P2 MOV R4, 0x400 ;  /* 0x0000040000042802 */ /* 0x000fc40000000f00 */
[----:B------:R-:W-:Y:S02]  /*5000*/  ISETP.LT.U32.AND P0, PT, R8, 0x2, P0 ;  /* 0x000000020800780c */ /* 0x000fe40000701070 */
[----:B------:R-:W-:Y:S02]  /*5010*/  LOP3.LUT R2, R2, 0x1, RZ, 0xc0, !PT ;  /* 0x0000000102027812 */ /* 0x000fe400078ec0ff */
[----:B------:R-:W-:Y:S02]  /*5020*/  LOP3.LUT R11, R11, 0x1, RZ, 0xc0, !PT ;  /* 0x000000010b0b7812 */ /* 0x000fe400078ec0ff */
[----:B------:R-:W-:-:S04]  /*5030*/  ISETP.NE.U32.AND P1, PT, R2, 0x1, PT ;  /* 0x000000010200780c */ /* 0x000fc80003f25070 */
[----:B------:R-:W-:Y:S01]  /*5040*/  ISETP.GT.U32.AND P1, PT, R8, 0x1, !P1 ;  /* 0x000000010800780c */ /* 0x000fe20004f24070 */
[----:B0-----:R-:W-:-:S03]  /*5050*/  IMAD.WIDE.U32 R18, R3, UR6, R18 ;  /* 0x0000000603127c25 */ /* 0x001fc6000f8e0012 */
[----:B------:R-:W-:Y:S02]  /*5060*/  SEL R2, RZ, 0x1, !P1 ;  /* 0x00000001ff027807 */ /* 0x000fe40004800000 */
[----:B-1----:R-:W-:Y:S01]  /*5070*/  @P2 LEA R4, R5, R4, 0x18 ;  /* 0x0000000405042211 */ /* 0x002fe200078ec0ff */
[----:B------:R-:W-:Y:S01]  /*5080*/  IMAD R5, R3, UR7, RZ ;  /* 0x0000000703057c24 */ /* 0x000fe2000f8e02ff */
[----:B------:R-:W-:Y:S01]  /*5090*/  ULDC.64 UR6, c[0x0][0x650] ;  /* 0x0001940000067ab9 */ /* 0x000fe20000000a00 */
[----:B------:R-:W-:Y:S01]  /*50a0*/  SEL R3, RZ, 0x1, !P0 ;  /* 0x00000001ff037807 */ /* 0x000fe20004000000 */
[----:B------:R0:W-:Y:S01]  /*50b0*/  @P2 SYNCS.ARRIVE.TRANS64.A1T0 RZ, [R4+URZ+0x38], RZ ;  /* 0x000038ff04ff29a7 */ /* 0x0001e2000810003f */
[----:B------:R-:W-:Y:S01]  /*50c0*/  IMAD.IADD R19, R19, 0x1, R5 ;  /* 0x0000000113137824 */ /* 0x000fe200078e0205 */
[----:B------:R-:W-:Y:S02]  /*50d0*/  ISETP.GE.U32.AND P0, PT, R18, UR6, PT ;  /* 0x0000000612007c0c */ /* 0x000fe4000bf06070 */
[----:B------:R-:W-:-:S02]  /*50e0*/  LOP3.LUT R0, R2, R0, R3, 0x96, !PT ;  /* 0x0000000002007212 */ /* 0x000fc400078e9603 */
[----:B------:R-:W-:Y:S02]  /*50f0*/  ISETP.GE.U32.AND.EX P0, PT, R19, UR7, PT, P0 ;  /* 0x0000000713007c0c */ /* 0x000fe4000bf06100 */
[----:B------:R-:W-:-:S11]  /*5100*/  PRMT R2, RZ, 0x7610, R2 ;  /* 0x00007610ff027816 */ /* 0x000fd60000000002 */
[----:B0-----:R-:W-:Y:S05]  /*5110*/  @P0 BRA `(.L_x_55) ;  /* 0x0000000400680947 */ /* 0x001fea0003800000 */
[----:B------:R-:W-:Y:S01]  /*5120*/  ULDC.64 UR6, c[0x0][0x628] ;  /* 0x00018a0000067ab9 */ /* 0x000fe20000000a00 */
[----:B------:R-:W0:Y:S01]  /*5130*/  S2R R13, SR_CTAID.X ;  /* 0x00000000000d7919 */ /* 0x000e220000002500 */
[----:B------:R-:W-:Y:S01]  /*5140*/  ISETP.NE.U32.AND P0, PT, RZ, UR6, PT ;  /* 0x00000006ff007c0c */ /* 0x000fe2000bf05070 */
[----:B------:R-:W-:Y:S01]  /*5150*/  ULDC UR8, c[0x0][0x630] ;  /* 0x00018c0000087ab9 */ /* 0x000fe20000000800 */
[----:B------:R-:W-:Y:S01]  /*5160*/  IMAD.MOV.U32 R2, RZ, RZ, R18 ;  /* 0x000000ffff027224 */ /* 0x000fe200078e0012 */
[----:B------:R-:W1:Y:S01]  /*5170*/  S2R R12, SR_CTAID.Y ;  /* 0x00000000000c7919 */ /* 0x000e620000002600 */
[----:B------:R-:W-:Y:S01]  /*5180*/  ISETP.NE.AND.EX P0, PT, RZ, UR7, PT, P0 ;  /* 0x00000007ff007c0c */ /* 0x000fe2000bf05300 */
[----:B------:R-:W-:-:S12]  /*5190*/  IMAD.MOV.U32 R3, RZ, RZ, R19 ;  /* 0x000000ffff037224 */ /* 0x000fd800078e0013 */
[----:B------:R-:W-:Y:S05]  /*51a0*/  @!P0 BRA `(.L_x_56) ;  /* 0x0000000000288947 */ /* 0x000fea0003800000 */
[----:B------:R-:W-:Y:S02]  /*51b0*/  ULDC UR5, c[0x0][0x634] ;  /* 0x00018d0000057ab9 */ /* 0x000fe40000000800 */
[----:B------:R-:W-:-:S05]  /*51c0*/  IADD3 R7, P0, R18, UR5, RZ ;  /* 0x0000000512077c10 */ /* 0x000fca000ff1e0ff */
[----:B------:R-:W-:-:S04]  /*51d0*/  IMAD.X R15, RZ, RZ, R19, P0 ;  /* 0x000000ffff0f7224 */ /* 0x000fc800000e0613 */
[----:B------:R-:W-:-:S04]  /*51e0*/  IMAD.WIDE.U32 R4, R15, UR6, RZ ;  /* 0x000000060f047c25 */ /* 0x000fc8000f8e00ff */
[----:B------:R-:W-:-:S04]  /*51f0*/  IMAD.WIDE.U32 R4, P0, R7, UR7, R4 ;  /* 0x0000000707047c25 */ /* 0x000fc8000f800004 */
[----:B------:R-:W-:-:S04]  /*5200*/  IMAD.WIDE.U32 R6, R7, UR6, RZ ;  /* 0x0000000607067c25 */ /* 0x000fc8000f8e00ff */
[----:B------:R-:W-:Y:S01]  /*5210*/  IMAD.X R3, RZ, RZ, RZ, P0 ;  /* 0x000000ffff037224 */ /* 0x000fe200000e06ff */
[----:B------:R-:W-:Y:S01]  /*5220*/  IADD3 RZ, P0, R7, R4, RZ ;  /* 0x0000000407ff7210 */ /* 0x000fe20007f1e0ff */
[----:B------:R-:W-:-:S04]  /*5230*/  IMAD.MOV.U32 R2, RZ, RZ, R5 ;  /* 0x000000ffff027224 */ /* 0x000fc800078e0005 */
[----:B------:R-:W-:-:S08]  /*5240*/  IMAD.WIDE.U32.X R2, R15, UR7, R2, P0 ;  /* 0x000000070f027c25 */ /* 0x000fd000080e0402 */
.L_x_56:
[--C-:B------:R-:W-:Y:S01]  /*5250*/  SHF.R.U64 R6, R2, UR8, R3.reuse ;  /* 0x0000000802067c19 */ /* 0x100fe20008001203 */
[----:B------:R-:W-:Y:S01]  /*5260*/  ULDC.64 UR6, c[0x0][0x620] ;  /* 0x0001880000067ab9 */ /* 0x000fe20000000a00 */
[----:B------:R-:W-:Y:S01]  /*5270*/  SHF.R.U32.HI R2, RZ, UR8, R3 ;  /* 0x00000008ff027c19 */ /* 0x000fe20008011603 */
[----:B------:R-:W-:Y:S01]  /*5280*/  IMAD.MOV.U32 R3, RZ, RZ, R19 ;  /* 0x000000ffff037224 */ /* 0x000fe200078e0013 */
[----:B------:R-:W-:Y:S01]  /*5290*/  IADD3 R5, P0, RZ, -R6, RZ ;  /* 0x80000006ff057210 */ /* 0x000fe20007f1e0ff */
[----:B------:R-:W-:Y:S01]  /*52a0*/  ULDC UR5, c[0x0][0x150] ;  /* 0x0000540000057ab9 */ /* 0x000fe20000000800 */
[----:B------:R-:W2:Y:S01]  /*52b0*/  LDC R24, c[0x0][0x144] ;  /* 0x00005100ff187b82 */ /* 0x000ea20000000800 */
[----:B------:R-:W-:Y:S01]  /*52c0*/  ULDC.64 UR10, c[0x0][0x640] ;  /* 0x00019000000a7ab9 */ /* 0x000fe20000000a00 */
[----:B------:R-:W-:Y:S01]  /*52d0*/  ULDC UR8, c[0x0][0x608] ;  /* 0x0001820000087ab9 */ /* 0x000fe20000000800 */
[----:B------:R-:W-:Y:S01]  /*52e0*/  IMAD.X R2, RZ, RZ, ~R2, P0 ;  /* 0x000000ffff027224 */ /* 0x000fe200000e0e02 */
[----:B------:R-:W-:-:S03]  /*52f0*/  ISETP.NE.U32.AND P0, PT, RZ, UR10, PT ;  /* 0x0000000aff007c0c */ /* 0x000fc6000bf05070 */
[----:B------:R-:W-:Y:S01]  /*5300*/  IMAD R4, R2, UR6, RZ ;  /* 0x0000000602047c24 */ /* 0x000fe2000f8e02ff */
[----:B------:R-:W3:Y:S01]  /*5310*/  LDC R15, c[0x0][0x148] ;  /* 0x00005200ff0f7b82 */ /* 0x000ee20000000800 */
[----:B------:R-:W-:Y:S01]  /*5320*/  IMAD.MOV.U32 R2, RZ, RZ, R18 ;  /* 0x000000ffff027224 */ /* 0x000fe200078e0012 */
[----:B------:R-:W-:-:S03]  /*5330*/  ISETP.NE.AND.EX P0, PT, RZ, UR11, PT, P0 ;  /* 0x0000000bff007c0c */ /* 0x000fc6000bf05300 */
[----:B------:R-:W-:Y:S01]  /*5340*/  IMAD.WIDE.U32 R2, R5, UR6, R2 ;  /* 0x0000000605027c25 */ /* 0x000fe2000f8e0002 */
[----:B------:R-:W-:-:S03]  /*5350*/  ULDC UR6, c[0x0][0x618] ;  /* 0x0001860000067ab9 */ /* 0x000fc60000000800 */
[----:B------:R-:W-:Y:S01]  /*5360*/  IMAD R5, R5, UR7, R4 ;  /* 0x0000000705057c24 */ /* 0x000fe2000f8e0204 */
[----:B0-----:R-:W-:Y:S01]  /*5370*/  I2FP.F32.U32 R4, R13 ;  /* 0x0000000d00047245 */ /* 0x001fe20000201000 */
[----:B------:R-:W-:-:S03]  /*5380*/  ULDC UR7, c[0x0][0x154] ;  /* 0x0000550000077ab9 */ /* 0x000fc60000000800 */
[----:B------:R-:W-:Y:S01]  /*5390*/  IADD3 R3, R3, R5, RZ ;  /* 0x0000000503037210 */ /* 0x000fe20007ffe0ff */
[----:B------:R-:W-:Y:S01]  /*53a0*/  FMUL R4, R4, UR5 ;  /* 0x0000000504047c20 */ /* 0x000fe20008400000 */
[----:B------:R-:W-:Y:S02]  /*53b0*/  ULDC UR5, c[0x0][0x658] ;  /* 0x0001960000057ab9 */ /* 0x000fe40000000800 */
[--C-:B------:R-:W-:Y:S02]  /*53c0*/  SHF.R.U64 R7, R2, UR6, R3.reuse ;  /* 0x0000000602077c19 */ /* 0x100fe40008001203 */
[----:B-1----:R-:W-:Y:S01]  /*53d0*/  I2FP.F32.U32 R2, R12 ;  /* 0x0000000c00027245 */ /* 0x002fe20000201000 */
[----:B------:R-:W0:Y:S04]  /*53e0*/  F2I.U32.TRUNC.NTZ R4, R4 ;  /* 0x0000000400047305 */ /* 0x000e28000020f000 */
[----:B------:R-:W-:Y:S01]  /*53f0*/  FMUL R21, R2, UR7 ;  /* 0x0000000702157c20 */ /* 0x000fe20008400000 */
[----:B------:R-:W-:Y:S01]  /*5400*/  SHF.R.U32.HI R2, RZ, UR6, R3 ;  /* 0x00000006ff027c19 */ /* 0x000fe20008011603 */
[----:B------:R-:W-:-:S02]  /*5410*/  UMOV UR6, 0xffffffff ;  /* 0xffffffff00067882 */ /* 0x000fc40000000000 */
[----:B------:R-:W-:Y:S01]  /*5420*/  USHF.L.U32 UR6, UR6, UR5, URZ ;  /* 0x0000000506067299 */ /* 0x000fe2000800063f */
[--C-:B------:R-:W-:Y:S01]  /*5430*/  SHF.R.U64 R20, R7, UR8, R2.reuse ;  /* 0x0000000807147c19 */ /* 0x100fe20008001202 */
[----:B------:R-:W1:Y:S01]  /*5440*/  F2I.U32.TRUNC.NTZ R21, R21 ;  /* 0x0000001500157305 */ /* 0x000e62000020f000 */
[----:B------:R-:W-:-:S04]  /*5450*/  SHF.R.U32.HI R3, RZ, UR8, R2 ;  /* 0x00000008ff037c19 */ /* 0x000fc80008011602 */
[--C-:B------:R-:W-:Y:S01]  /*5460*/  SHF.R.U64 R14, R20, UR5, R3.reuse ;  /* 0x00000005140e7c19 */ /* 0x100fe20008001203 */
[----:B0-----:R-:W-:Y:S01]  /*5470*/  IMAD.MOV R4, RZ, RZ, -R4 ;  /* 0x000000ffff047224 */ /* 0x001fe200078e0a04 */
[----:B------:R-:W-:-:S03]  /*5480*/  SHF.R.U32.HI R23, RZ, UR5, R3 ;  /* 0x00000005ff177c19 */ /* 0x000fc60008011603 */
[----:B--2---:R-:W-:Y:S02]  /*5490*/  IMAD R13, R24, R4, R13 ;  /* 0x00000004180d7224 */ /* 0x004fe400078e020d */
[----:B------:R-:W-:Y:S02]  /*54a0*/  IMAD.MOV.U32 R2, RZ, RZ, R14 ;  /* 0x000000ffff027224 */ /* 0x000fe400078e000e */
[----:B------:R-:W-:Y:S01]  /*54b0*/  IMAD.MOV.U32 R3, RZ, RZ, R23 ;  /* 0x000000ffff037224 */ /* 0x000fe200078e0017 */
[----:B-1----:R-:W-:Y:S06]  /*54c0*/  @!P0 BRA `(.L_x_57) ;  /* 0x0000000000288947 */ /* 0x002fec0003800000 */
[----:B------:R-:W-:Y:S02]  /*54d0*/  ULDC UR7, c[0x0][0x64c] ;  /* 0x0001930000077ab9 */ /* 0x000fe40000000800 */
[----:B------:R-:W-:-:S05]  /*54e0*/  IADD3 R3, P0, R14, UR7, RZ ;  /* 0x000000070e037c10 */ /* 0x000fca000ff1e0ff */
[----:B------:R-:W-:-:S04]  /*54f0*/  IMAD.X R23, RZ, RZ, R23, P0 ;  /* 0x000000ffff177224 */ /* 0x000fc800000e0617 */
[----:B------:R-:W-:-:S04]  /*5500*/  IMAD.WIDE.U32 R4, R23, UR10, RZ ;  /* 0x0000000a17047c25 */ /* 0x000fc8000f8e00ff */
[----:B------:R-:W-:-:S04]  /*5510*/  IMAD.WIDE.U32 R4, P0, R3, UR11, R4 ;  /* 0x0000000b03047c25 */ /* 0x000fc8000f800004 */
[----:B------:R-:W-:-:S04]  /*5520*/  IMAD.WIDE.U32 R2, R3, UR10, RZ ;  /* 0x0000000a03027c25 */ /* 0x000fc8000f8e00ff */
[----:B------:R-:W-:Y:S01]  /*5530*/  IMAD.MOV.U32 R2, RZ, RZ, R5 ;  /* 0x000000ffff027224 */ /* 0x000fe200078e0005 */
[----:B------:R-:W-:Y:S01]  /*5540*/  IADD3 RZ, P1, R3, R4, RZ ;  /* 0x0000000403ff7210 */ /* 0x000fe20007f3e0ff */
[----:B------:R-:W-:-:S04]  /*5550*/  IMAD.X R3, RZ, RZ, RZ, P0 ;  /* 0x000000ffff037224 */ /* 0x000fc800000e06ff */
[----:B------:R-:W-:-:S08]  /*5560*/  IMAD.WIDE.U32.X R2, R23, UR11, R2, P1 ;  /* 0x0000000b17027c25 */ /* 0x000fd000088e0402 */
.L_x_57:
[----:B------:R-:W-:Y:S01]  /*5570*/  ISETP.NE.AND P0, PT, R22, 0x1, PT ;  /* 0x000000011600780c */ /* 0x000fe20003f05270 */
[----:B------:R-:W-:Y:S01]  /*5580*/  ULDC UR7, c[0x0][0x648] ;  /* 0x0001920000077ab9 */ /* 0x000fe20000000800 */
[----:B------:R-:W-:Y:S01]  /*5590*/  ULOP3.LUT UR6, URZ, UR6, URZ, 0x33, !UPT ;  /* 0x000000063f067292 */ /* 0x000fe2000f8e333f */
[----:B------:R-:W-:Y:S01]  /*55a0*/  SHF.R.U64 R2, R2, UR7, R3 ;  /* 0x0000000702027c19 */ /* 0x000fe20008001203 */
[----:B------:R-:W-:Y:S01]  /*55b0*/  UMOV UR7, 0x1 ;  /* 0x0000000100077882 */ /* 0x000fe20000000000 */
[----:B------:R-:W-:Y:S01]  /*55c0*/  IMAD.MOV R21, RZ, RZ, -R21 ;  /* 0x000000ffff157224 */ /* 0x000fe200078e0a15 */
[----:B------:R-:W-:Y:S01]  /*55d0*/  USHF.L.U32 UR7, UR7, UR5, URZ ;  /* 0x0000000507077299 */ /* 0x000fe2000800063f */
[----:B------:R-:W-:Y:S01]  /*55e0*/  LOP3.LUT R7, R7, UR4, RZ, 0xc0, !PT ;  /* 0x0000000407077c12 */ /* 0x000fe2000f8ec0ff */
[----:B------:R-:W-:Y:S01]  /*55f0*/  IMAD.MOV R3, RZ, RZ, -R2 ;  /* 0x000000ffff037224 */ /* 0x000fe200078e0a02 */
[----:B------:R-:W-:Y:S01]  /*5600*/  LOP3.LUT R5, R20, UR6, RZ, 0xc0, !PT ;  /* 0x0000000614057c12 */ /* 0x000fe2000f8ec0ff */
[----:B------:R-:W-:Y:S01]  /*5610*/  ULDC UR5, c[0x0][0x638] ;  /* 0x00018e0000057ab9 */ /* 0x000fe20000000800 */
[----:B------:R-:W-:Y:S01]  /*5620*/  ULDC UR6, c[0x0][0x610] ;  /* 0x0001840000067ab9 */ /* 0x000fe20000000800 */
[----:B------:R-:W-:Y:S01]  /*5630*/  IMAD R14, R3, UR5, R14 ;  /* 0x00000005030e7c24 */ /* 0x000fe2000f8e020e */
[----:B------:R-:W-:Y:S01]  /*5640*/  ULDC UR5, c[0x0][0x600] ;  /* 0x0001800000057ab9 */ /* 0x000fe20000000800 */
[----:B---3--:R-:W-:-:S02]  /*5650*/  @P0 IMAD R13, R15, R21, R12 ;  /* 0x000000150f0d0224 */ /* 0x008fc400078e020c */
[----:B------:R-:W-:Y:S02]  /*5660*/  IMAD R2, R2, UR7, R5 ;  /* 0x0000000702027c24 */ /* 0x000fe4000f8e0205 */
[----:B------:R-:W-:Y:S02]  /*5670*/  IMAD R14, R14, UR5, R7 ;  /* 0x000000050e0e7c24 */ /* 0x000fe4000f8e0207 */
[----:B------:R-:W-:Y:S02]  /*5680*/  IMAD R13, R2, UR6, R13 ;  /* 0x00000006020d7c24 */ /* 0x000fe4000f8e020d */
[----:B------:R-:W-:-:S03]  /*5690*/  IMAD.MOV.U32 R2, RZ, RZ, 0x1 ;  /* 0x00000001ff027424 */ /* 0x000fc600078e00ff */
[----:B------:R-:W-:Y:S02]  /*56a0*/  SEL R12, R14, R13, !P0 ;  /* 0x0000000d0e0c7207 */ /* 0x000fe40004000000 */
[----:B------:R-:W-:-:S07]  /*56b0*/  SEL R7, R13, R14, !P0 ;  /* 0x0000000e0d077207 */ /* 0x000fce0004000000 */
.L_x_55:
[----:B------:R-:W-:Y:S05]  /*56c0*/  BSYNC B1 ;  /* 0x0000000000017941 */ /* 0x000fea0003800000 */
.L_x_54:
[----:B------:R-:W-:-:S13]  /*56d0*/  LOP3.LUT P0, RZ, R2, 0xff, RZ, 0xc0, !PT ;  /* 0x000000ff02ff7812 */ /* 0x000fda000780c0ff */
[----:B------:R-:W-:Y:S05]  /*56e0*/  @P0 BRA `(.L_x_58) ;  /* 0xfffffff000dc0947 */ /* 0x000fea000383ffff */
[----:B------:R-:W-:Y:S05]  /*56f0*/  BSYNC B0 ;  /* 0x0000000000007941 */ /* 0x000fea0003800000 */
.L_x_46:
[----:B------:R-:W-:-:S03]  /*5700*/  UMOV UR5, 0xffffffff ;  /* 0xffffffff00057882 */ /* 0x000fc60000000000 */
[----:B------:R-:W-:Y:S05]  /*5710*/  BRA.DIV UR5, `(.L_x_59) ;  /* 0x0000000205cc7947 */ /* 0x000fea000b800000 */
[----:B------:R-:W-:-:S13]  /*5720*/  ELECT P6, URZ, PT ;  /* 0x00000000003f782f */ /* 0x000fda00038c0000 */
.L_x_71:
[----:B------:R-:W-:Y:S04]  /*5730*/  BSSY B0, `(.L_x_60) ;  /* 0x0000019000007945 */ /* 0x000fe80003800000 */
[----:B------:R-:W-:Y:S05]  /*5740*/  @!P6 BRA `(.L_x_61) ;  /* 0x00000000005ce947 */ /* 0x000fea0003800000 */
[----:B------:R-:W-:-:S04]  /*5750*/  LOP3.LUT R17, R17, 0x2, RZ, 0xfc, !PT ;  /* 0x0000000211117812 */ /* 0x000fc800078efcff */
[----:B------:R-:W-:-:S13]  /*5760*/  ISETP.NE.AND P0, PT, R17, 0x3, PT ;  /* 0x000000031100780c */ /* 0x000fda0003f05270 */
[----:B------:R-:W-:Y:S05]  /*5770*/  @!P0 BRA `(.L_x_62) ;  /* 0x0000000000048947 */ /* 0x000fea0003800000 */
[----:B------:R-:W-:Y:S01]  /*5780*/  BPT.TRAP 0x1 ;  /* 0x000000040000795c */ /* 0x000fe20000300000 */
.L_x_62:
[----:B------:R-:W0:Y:S01]  /*5790*/  S2R R3, SR_CgaCtaId ;  /* 0x0000000000037919 */ /* 0x000e220000008800 */
[----:B------:R-:W-:Y:S02]  /*57a0*/  MOV R2, 0x400 ;  /* 0x0000040000027802 */ /* 0x000fe40000000f00 */
[----:B------:R-:W-:Y:S02]  /*57b0*/  SHF.L.U32 R4, R0, 0x1f, RZ ;  /* 0x0000001f00047819 */ /* 0x000fe400000006ff */
[----:B0-----:R-:W-:-:S05]  /*57c0*/  LEA R2, R3, R2, 0x18 ;  /* 0x0000000203027211 */ /* 0x001fca00078ec0ff */
[----:B------:R-:W-:-:S04]  /*57d0*/  VIADD R2, R2, 0x10 ;  /* 0x0000001002027836 */ /* 0x000fc80000000000 */
[C---:B------:R-:W-:Y:S02]  /*57e0*/  IMAD R5, R11.reuse, 0x8, R2 ;  /* 0x000000080b057824 */ /* 0x040fe400078e0202 */
[----:B------:R-:W-:Y:S02]  /*57f0*/  VIADD R11, R11, 0x1 ;  /* 0x000000010b0b7836 */ /* 0x000fe40000000000 */
[----:B------:R-:W0:Y:S03]  /*5800*/  SYNCS.PHASECHK.TRANS64.TRYWAIT P0, [R5+URZ], R4 ;  /* 0x00000004050075a7 */ /* 0x000e26000800017f */
[----:B------:R-:W-:-:S04]  /*5810*/  ISETP.NE.AND P1, PT, R11, 0x2, PT ;  /* 0x000000020b00780c */ /* 0x000fc80003f25270 */
[----:B------:R-:W-:Y:S02]  /*5820*/  SEL R3, RZ, 0x1, P1 ;  /* 0x00000001ff037807 */ /* 0x000fe40000800000 */
[----:B------:R-:W-:Y:S02]  /*5830*/  SEL R11, R11, RZ, P1 ;  /* 0x000000ff0b0b7207 */ /* 0x000fe40000800000 */
[----:B------:R-:W-:Y:S01]  /*5840*/  LOP3.LUT R0, R0, R3, RZ, 0x3c, !PT ;  /* 0x0000000300007212 */ /* 0x000fe200078e3cff */
[----:B0-----:R-:W-:Y:S06]  /*5850*/  @!P0 BRA `(.L_x_63) ;  /* 0x00000000009c8947 */ /* 0x001fec0003800000 */
.L_x_72:
[----:B------:R-:W-:Y:S01]  /*5860*/  IMAD R11, R11, 0x8, R2 ;  /* 0x000000080b0b7824 */ /* 0x000fe200078e0202 */
[----:B------:R-:W-:-:S07]  /*5870*/  SHF.L.U32 R0, R0, 0x1f, RZ ;  /* 0x0000001f00007819 */ /* 0x000fce00000006ff */
.L_x_64:
[----:B-1----:R1:W2:Y:S02]  /*5880*/  SYNCS.PHASECHK.TRANS64.TRYWAIT P0, [R11+URZ], R0 ;  /* 0x000000000b0075a7 */ /* 0x0022a4000800017f */
[----:B--2---:R-:W-:Y:S05]  /*5890*/  @!P0 NANOSLEEP.SYNCS 0x989680 ;  /* 0x009896800000895d */ /* 0x004fea0003900000 */
[----:B------:R-:W2:Y:S02]  /*58a0*/  @!P0 SYNCS.PHASECHK.TRANS64 P0, [R11+URZ], R0 ;  /* 0x000000000b0085a7 */ /* 0x000ea4000800007f */
[----:B--2---:R-:W-:Y:S05]  /*58b0*/  @!P0 BRA `(.L_x_64) ;  /* 0xfffffffc00f08947 */ /* 0x004fea000383ffff */
.L_x_61:
[----:B------:R-:W-:Y:S05]  /*58c0*/  BSYNC B0 ;  /* 0x0000000000007941 */ /* 0x000fea0003800000 */
.L_x_60:
[----:B------:R-:W-:Y:S05]  /*58d0*/  EXIT ;  /* 0x000000000000794d */ /* 0x000fea0003800000 */
.L_x_17:
[----:B-1----:R1:W3:Y:S02]  /*58e0*/  SYNCS.PHASECHK.TRANS64.TRYWAIT P1, [R3+URZ], R0 ;  /* 0x00000000030075a7 */ /* 0x0022e4000802017f */
[----:B---3--:R-:W-:Y:S05]  /*58f0*/  @!P1 NANOSLEEP.SYNCS 0x989680 ;  /* 0x009896800000995d */ /* 0x008fea0003900000 */
[----:B------:R-:W3:Y:S02]  /*5900*/  @!P1 SYNCS.PHASECHK.TRANS64 P1, [R3+URZ], R0 ;  /* 0x00000000030095a7 */ /* 0x000ee4000802007f */
[----:B---3--:R-:W-:Y:S05]  /*5910*/  @!P1 BRA `(.L_x_17) ;  /* 0xfffffffc00f09947 */ /* 0x008fea000383ffff */
[----:B------:R-:W-:Y:S05]  /*5920*/  BRA `(.L_x_16) ;  /* 0xffffffb8003c7947 */ /* 0x000fea000383ffff */
.L_x_22:
[----:B-1----:R1:W3:Y:S02]  /*5930*/  SYNCS.PHASECHK.TRANS64.TRYWAIT P1, [R4+URZ], R3 ;  /* 0x00000003040075a7 */ /* 0x0022e4000802017f */
[----:B---3--:R-:W-:Y:S05]  /*5940*/  @!P1 NANOSLEEP.SYNCS 0x989680 ;  /* 0x009896800000995d */ /* 0x008fea0003900000 */
[----:B------:R-:W3:Y:S02]  /*5950*/  @!P1 SYNCS.PHASECHK.TRANS64 P1, [R4+URZ], R3 ;  /* 0x00000003040095a7 */ /* 0x000ee4000802007f */
[----:B---3--:R-:W-:Y:S05]  /*5960*/  @!P1 BRA `(.L_x_22) ;  /* 0xfffffffc00f09947 */ /* 0x008fea000383ffff */
[----:B------:R-:W-:Y:S05]  /*5970*/  BRA `(.L_x_21) ;  /* 0xffffffc400287947 */ /* 0x000fea000383ffff */
.L_x_47:
[----:B------:R-:W-:Y:S01]  /*5980*/  BSSY B1, `(.L_x_65) ;  /* 0x0000006000017945 */ /* 0x000fe20003800000 */
[----:B------:R-:W-:-:S07]  /*5990*/  IMAD.MOV.U32 R15, RZ, RZ, -0x1 ;  /* 0xffffffffff0f7424 */ /* 0x000fce00078e00ff */
[----:B------:R-:W-:Y:S05]  /*59a0*/  WARPSYNC.COLLECTIVE R15, `(.L_x_66) ;  /* 0x000000000f0c7348 */ /* 0x000fea0003c00000 */
[----:B------:R-:W-:Y:S02]  /*59b0*/  ELECT P6, UR62, PT ;  /* 0x00000000003e782f */ /* 0x000fe400038c0000 */
[----:B------:R-:W-:Y:S01]  /*59c0*/  MOV R14, UR62 ;  /* 0x0000003e000e7c02 */ /* 0x000fe20008000f00 */
[----:B------:R-:W-:Y:S10]  /*59d0*/  ENDCOLLECTIVE ;  /* 0x000000000000791b */ /* 0x000ff40003800000 */
.L_x_66:
[----:B------:R-:W-:Y:S05]  /*59e0*/  BSYNC B1 ;  /* 0x0000000000017941 */ /* 0x000fea0003800000 */
.L_x_65:
[----:B------:R-:W-:Y:S05]  /*59f0*/  BRA `(.L_x_67) ;  /* 0xfffffff000247947 */ /* 0x000fea000383ffff */
.L_x_50:
[----:B-1----:R1:W2:Y:S02]  /*5a00*/  SYNCS.PHASECHK.TRANS64.TRYWAIT P1, [R13+URZ+0x10], R4 ;  /* 0x000010040d0075a7 */ /* 0x0022a4000802017f */
[----:B--2---:R-:W-:Y:S05]  /*5a10*/  @!P1 NANOSLEEP.SYNCS 0x989680 ;  /* 0x009896800000995d */ /* 0x004fea0003900000 */
[----:B------:R-:W2:Y:S02]  /*5a20*/  @!P1 SYNCS.PHASECHK.TRANS64 P1, [R13+URZ+0x10], R4 ;  /* 0x000010040d0095a7 */ /* 0x000ea4000802007f */
[----:B--2---:R-:W-:Y:S05]  /*5a30*/  @!P1 BRA `(.L_x_50) ;  /* 0xfffffffc00f09947 */ /* 0x004fea000383ffff */
[----:B------:R-:W-:Y:S05]  /*5a40*/  BRA `(.L_x_68) ;  /* 0xfffffff0005c7947 */ /* 0x000fea000383ffff */
.L_x_59:
[----:B------:R-:W-:Y:S01]  /*5a50*/  BSSY B0, `(.L_x_69) ;  /* 0x0000006000007945 */ /* 0x000fe20003800000 */
[----:B------:R-:W-:-:S07]  /*5a60*/  IMAD.MOV.U32 R15, RZ, RZ, -0x1 ;  /* 0xffffffffff0f7424 */ /* 0x000fce00078e00ff */
[----:B------:R-:W-:Y:S05]  /*5a70*/  WARPSYNC.COLLECTIVE R15, `(.L_x_70) ;  /* 0x000000000f0c7348 */ /* 0x000fea0003c00000 */
[----:B------:R-:W-:Y:S02]  /*5a80*/  ELECT P6, UR62, PT ;  /* 0x00000000003e782f */ /* 0x000fe400038c0000 */
[----:B------:R-:W-:Y:S01]  /*5a90*/  MOV R14, UR62 ;  /* 0x0000003e000e7c02 */ /* 0x000fe20008000f00 */
[----:B------:R-:W-:Y:S10]  /*5aa0*/  ENDCOLLECTIVE ;  /* 0x000000000000791b */ /* 0x000ff40003800000 */
.L_x_70:
[----:B------:R-:W-:Y:S05]  /*5ab0*/  BSYNC B0 ;  /* 0x0000000000007941 */ /* 0x000fea0003800000 */
.L_x_69:
[----:B------:R-:W-:Y:S05]  /*5ac0*/  BRA `(.L_x_71) ;  /* 0xfffffffc00187947 */ /* 0x000fea000383ffff */
.L_x_63:
[----:B0-----:R0:W1:Y:S02]  /*5ad0*/  SYNCS.PHASECHK.TRANS64.TRYWAIT P0, [R5+URZ], R4 ;  /* 0x00000004050075a7 */ /* 0x001064000800017f */
[----:B-1----:R-:W-:Y:S05]  /*5ae0*/  @!P0 NANOSLEEP.SYNCS 0x989680 ;  /* 0x009896800000895d */ /* 0x002fea0003900000 */
[----:B------:R-:W1:Y:S02]  /*5af0*/  @!P0 SYNCS.PHASECHK.TRANS64 P0, [R5+URZ], R4 ;  /* 0x00000004050085a7 */ /* 0x000e64000800007f */
[----:B-1----:R-:W-:Y:S05]  /*5b00*/  @!P0 BRA `(.L_x_63) ;  /* 0xfffffffc00f08947 */ /* 0x002fea000383ffff */
[----:B------:R-:W-:Y:S05]  /*5b10*/  BRA `(.L_x_72) ;  /* 0xfffffffc00507947 */ /* 0x000fea000383ffff */
.L_x_73:
[----:B------:R-:W-:-:S00]  /*5b20*/  BRA `(.L_x_73) ;  /* 0xfffffffc00fc7947 */ /* 0x000fc0000383ffff */
[----:B------:R-:W-:-:S00]  /*5b30*/  NOP ;  /* 0x0000000000007918 */ /* 0x000fc00000000000 */
        /* <DEDUP_REMOVED lines=12> */
.L_x_74:


//--------------------- .nv.global.init           --------------------------
	.section	.nv.global.init,"aw",@progbits
.nv.global.init:
	.type		$str$22,@object
	.size		$str$22,($str$23 - $str$22)
$str$22:
        /*0000*/ 	.byte	0x6b, 0x5f, 0x74, 0x69, 0x6c, 0x65, 0x5f, 0x63, 0x6f, 0x75, 0x6e, 0x74, 0x20, 0x3e, 0x3d, 0x20
        /*0010*/ 	.byte	0x31, 0x00
	.type		$str$23,@object
	.size		$str$23,(__unnamed_1 - $str$23)
$str$23:
        /*0012*/ 	.byte	0x2f, 0x74, 0x6d, 0x70, 0x2f, 0x63, 0x75, 0x74, 0x6c, 0x61, 0x73, 0x73, 0x5f, 0x73, 0x77, 0x65
        /*0022*/ 	.byte	0x65, 0x70, 0x5f, 0x73, 0x72, 0x63, 0x2f, 0x69, 0x6e, 0x63, 0x6c, 0x75, 0x64, 0x65, 0x2f, 0x63
        /*0032*/ 	.byte	0x75, 0x74, 0x6c, 0x61, 0x73, 0x73, 0x2f, 0x67, 0x65, 0x6d, 0x6d, 0x2f, 0x63, 0x6f, 0x6c, 0x6c
        /*0042*/ 	.byte	0x65, 0x63, 0x74, 0x69, 0x76, 0x65, 0x2f, 0x73, 0x6d, 0x39, 0x30, 0x5f, 0x6d, 0x6d, 0x61, 0x5f
        /*0052*/ 	.byte	0x74, 0x6d, 0x61, 0x5f, 0x67, 0x6d, 0x6d, 0x61, 0x5f, 0x73, 0x73, 0x5f, 0x77, 0x61, 0x72, 0x70
        /*0062*/ 	.byte	0x73, 0x70, 0x65, 0x63, 0x69, 0x61, 0x6c, 0x69, 0x7a, 0x65, 0x64, 0x2e, 0x68, 0x70, 0x70, 0x00
	.type		__unnamed_1,@object
	.size		__unnamed_1,(.L_0 - __unnamed_1)
__unnamed_1:
        /*0072*/ 	.byte	0x76, 0x6f, 0x69, 0x64, 0x20, 0x63, 0x75, 0x74, 0x6c, 0x61, 0x73, 0x73, 0x3a, 0x3a, 0x67, 0x65
        /* <DEDUP_REMOVED lines=171> */
        /*0b32*/ 	.byte	0x75, 0x74, 0x65, 0x3a, 0x3a, 0x69, 0x64, 0x65, 0x6e, 0x74, 0x69, 0x74, 0x79, 0x5d, 0x00
.L_0:


//--------------------- .nv.shared._ZN7cutlass13device_kernelINS_4gemm6kernel13GemmUniversalIN4cute5tupleIJiiiiEEENS1_10collective13CollectiveMmaINS1_34MainloopSm90TmaGmmaWarpSpecializedILi2ENS5_IJNS4_1CILi1EEESB_SB_EEENS1_35KernelTmaWarpSpecializedCooperativeEEENS5_IJNSA_ILi384EEENSA_ILi8EEENSA_ILi256EEEEEEaNS5_IJlSB_lEEEaSJ_NS4_8TiledMMAINS4_8MMA_AtomIJNS4_4SM904GMMA25MMA_64x8x32_S32S8S8_SS_TNEEEENS4_6LayoutINS5_IJNSA_ILi2EEESB_SB_EEENS5_IJSB_NSA_ILi0EEEST_EEEEENS5_IJNS4_10UnderscoreESW_SW_EEEEENS4_13SM90_TMA_LOADENS4_14ComposedLayoutINS4_7SwizzleILi3ELi4ELi3EEENS4_18smem_ptr_flag_bitsILi8EEENSQ_INS5_IJSG_NSA_ILi128EEEEEENS5_IJS15_SB_EEEEEEEvNS4_8identityESZ_S19_vS1A_EENS_8epilogue10collective6detail29Sm90TmaWarpSpecializedAdapterINS1D_15DefaultEpilogueIaSJ_SJ_NS1C_6thread17LinearCombinationIaLi1EiiLNS1H_9ScaleType4KindE0ELNS_15FloatRoundStyleE2EaEENS1_15EpilogueDefaultEEEEEvvEEEEvNT_6ParamsE --------------------------
	.section	.nv.shared._ZN7cutlass13device_kernelINS_4gemm6kernel13GemmUniversalIN4cute5tupleIJiiiiEEENS1_10collective13CollectiveMmaINS1_34MainloopSm90TmaGmmaWarpSpecializedILi2ENS5_IJNS4_1CILi1EEESB_SB_EEENS1_35KernelTmaWarpSpecializedCooperativeEEENS5_IJNSA_ILi384EEENSA_ILi8EEENSA_ILi256EEEEEEaNS5_IJlSB_lEEEaSJ_NS4_8TiledMMAINS4_8MMA_AtomIJNS4_4SM904GMMA25MMA_64x8x32_S32S8S8_SS_TNEEEENS4_6LayoutINS5_IJNSA_ILi2EEESB_SB_EEENS5_IJSB_NSA_ILi0EEEST_EEEEENS5_IJNS4_10UnderscoreESW_SW_EEEEENS4_13SM90_TMA_LOADENS4_14ComposedLayoutINS4_7SwizzleILi3ELi4ELi3EEENS4_18smem_ptr_flag_bitsILi8EEENSQ_INS5_IJSG_NSA_ILi128EEEEEENS5_IJS15_SB_EEEEEEEvNS4_8identityESZ_S19_vS1A_EENS_8epilogue10collective6detail29Sm90TmaWarpSpecializedAdapterINS1D_15DefaultEpilogueIaSJ_SJ_NS1C_6thread17LinearCombinationIaLi1EiiLNS1H_9ScaleType4KindE0ELNS_15FloatRoundStyleE2EaEENS1_15EpilogueDefaultEEEEEvvEEEEvNT_6ParamsE,"aw",@nobits
	.sectionflags	@""
	.align	16
	.zero		1024


//--------------------- .nv.shared.reserved.0     --------------------------
	.section	.nv.shared.reserved.0,"aw",@nobits
	.weak		__nv_reservedSMEM_offset_0_alias
	.size		__nv_reservedSMEM_offset_0_alias, 0, 0
	.other		__nv_reservedSMEM_offset_0_alias,@"STO_CUDA_RESERVED_SHARED STV_DEFAULT"
__nv_reservedSMEM_offset_0_alias:
	.zero		0


//--------------------- .nv.global                --------------------------
	.section	.nv.global,"aw",@nobits
.nv.global:
	.type		_ZN40_INTERNAL_0bc2ca74_4_k_cu_93228e13_110384cute1_E,@object
	.size		_ZN40_INTERNAL_0bc2ca74_4_k_cu_93228e13_110384cute1_E,(_ZN40_INTERNAL_0bc2ca74_4_k_cu_93228e13_110384cuda3std3__45__cpo6cbeginE - _ZN40_INTERNAL_0bc2ca74_4_k_cu_93228e13_110384cute1_E)
_ZN40_INTERNAL_0bc2ca74_4_k_cu_93228e13_110384cute1_E:
	.zero		1
	.type		_ZN40_INTERNAL_0bc2ca74_4_k_cu_93228e13_110384cuda3std3__45__cpo6cbeginE,@object
	.size		_ZN40_INTERNAL_0bc2ca74_4_k_cu_93228e13_110384cuda3std3__45__cpo6cbeginE,(_ZN40_INTERNAL_0bc2ca74_4_k_cu_93228e13_110384cuda3std3__48in_placeE - _ZN40_INTERNAL_0bc2ca74_4_k_cu_93228e13_110384cuda3std3__45__cpo6cbeginE)
_ZN40_INTERNAL_0bc2ca74_4_k_cu_93228e13_110384cuda3std3__45__cpo6cbeginE:
	.zero		1
	.type		_ZN40_INTERNAL_0bc2ca74_4_k_cu_93228e13_110384cuda3std3__48in_placeE,@object
	.size		_ZN40_INTERNAL_0bc2ca74_4_k_cu_93228e13_110384cuda3std3__48in_placeE,(_ZN40_INTERNAL_0bc2ca74_4_k_cu_93228e13_110384cuda3std6ranges3__45__cpo9iter_moveE - _ZN40_INTERNAL_0bc2ca74_4_k_cu_93228e13_110384cuda3std3__48in_placeE)
_ZN40_INTERNAL_0bc2ca74_4_k_cu_93228e13_110384cuda3std3__48in_placeE:
	.zero		1
	.type		_ZN40_INTERNAL_0bc2ca74_4_k_cu_93228e13_110384cuda3std6ranges3__45__cpo9iter_moveE,@object
	.size		_ZN40_INTERNAL_0bc2ca74_4_k_cu_93228e13_110384cuda3std6ranges3__45__cpo9iter_moveE,(_ZN40_INTERNAL_0bc2ca74_4_k_cu_93228e13_110384cuda3std3__45__cpo5beginE - _ZN40_INTERNAL_0bc2ca74_4_k_cu_93228e13_110384cuda3std6ranges3__45__cpo9iter_moveE)
_ZN40_INTERNAL_0bc2ca74_4_k_cu_93228e13_110384cuda3std6ranges3__45__cpo9iter_moveE:
	.zero		1
	.type		_ZN40_INTERNAL_0bc2ca74_4_k_cu_93228e13_110384cuda3std3__45__cpo5beginE,@object
	.size		_ZN40_INTERNAL_0bc2ca74_4_k_cu_93228e13_110384cuda3std3__45__cpo5beginE,(_ZN40_INTERNAL_0bc2ca74_4_k_cu_93228e13_110384cuda3std3__442_GLOBAL__N__0bc2ca74_4_k_cu_93228e13_110386ignoreE - _ZN40_INTERNAL_0bc2ca74_4_k_cu_93228e13_110384cuda3std3__45__cpo5beginE)
_ZN40_INTERNAL_0bc2ca74_4_k_cu_93228e13_110384cuda3std3__45__cpo5beginE:
	.zero		1
	.type		_ZN40_INTERNAL_0bc2ca74_4_k_cu_93228e13_110384cuda3std3__442_GLOBAL__N__0bc2ca74_4_k_cu_93228e13_110386ignoreE,@object
	.size		_ZN40_INTERNAL_0bc2ca74_4_k_cu_93228e13_110384cuda3std3__442_GLOBAL__N__0bc2ca74_4_k_cu_93228e13_110386ignoreE,(_ZN40_INTERNAL_0bc2ca74_4_k_cu_93228e13_110384cute7productE - _ZN40_INTERNAL_0bc2ca74_4_k_cu_93228e13_110384cuda3std3__442_GLOBAL__N__0bc2ca74_4_k_cu_93228e13_110386ignoreE)
_ZN40_INTERNAL_0bc2ca74_4_k_cu_93228e13_110384cuda3std3__442_GLOBAL__N__0bc2ca74_4_k_cu_93228e13_110386ignoreE:
	.zero		1
	.type		_ZN40_INTERNAL_0bc2ca74_4_k_cu_93228e13_110384cute7productE,@object
	.size		_ZN40_INTERNAL_0bc2ca74_4_k_cu_93228e13_110384cute7productE,(_ZN40_INTERNAL_0bc2ca74_4_k_cu_93228e13_110384cuda3std3__45__cpo3endE - _ZN40_INTERNAL_0bc2ca74_4_k_cu_93228e13_110384cute7productE)
_ZN40_INTERNAL_0bc2ca74_4_k_cu_93228e13_110384cute7productE:
	.zero		1
	.type		_ZN40_INTERNAL_0bc2ca74_4_k_cu_93228e13_110384cuda3std3__45__cpo3endE,@object
	.size		_ZN40_INTERNAL_0bc2ca74_4_k_cu_93228e13_110384cuda3std3__45__cpo3endE,(_ZN40_INTERNAL_0bc2ca74_4_k_cu_93228e13_110384cuda3std3__419piecewise_constructE - _ZN40_INTERNAL_0bc2ca74_4_k_cu_93228e13_110384cuda3std3__45__cpo3endE)
_ZN40_INTERNAL_0bc2ca74_4_k_cu_93228e13_110384cuda3std3__45__cpo3endE:
	.zero		1
	.type		_ZN40_INTERNAL_0bc2ca74_4_k_cu_93228e13_110384cuda3std3__419piecewise_constructE,@object
	.size		_ZN40_INTERNAL_0bc2ca74_4_k_cu_93228e13_110384cuda3std3__419piecewise_constructE,(_ZN40_INTERNAL_0bc2ca74_4_k_cu_93228e13_110384cuda3std3__45__cpo4cendE - _ZN40_INTERNAL_0bc2ca74_4_k_cu_93228e13_110384cuda3std3__419piecewise_constructE)
_ZN40_INTERNAL_0bc2ca74_4_k_cu_93228e13_110384cuda3std3__419piecewise_constructE:
	.zero		1
	.type		_ZN40_INTERNAL_0bc2ca74_4_k_cu_93228e13_110384cuda3std3__45__cpo4cendE,@object
	.size		_ZN40_INTERNAL_0bc2ca74_4_k_cu_93228e13_110384cuda3std3__45__cpo4cendE,(_ZN40_INTERNAL_0bc2ca74_4_k_cu_93228e13_110384cuda3std6ranges3__45__cpo4swapE - _ZN40_INTERNAL_0bc2ca74_4_k_cu_93228e13_110384cuda3std3__45__cpo4cendE)
_ZN40_INTERNAL_0bc2ca74_4_k_cu_93228e13_110384cuda3std3__45__cpo4cendE:
	.zero		1
	.type		_ZN40_INTERNAL_0bc2ca74_4_k_cu_93228e13_110384cuda3std6ranges3__45__cpo4swapE,@object
	.size		_ZN40_INTERNAL_0bc2ca74_4_k_cu_93228e13_110384cuda3std6ranges3__45__cpo4swapE,(.L_8 - _ZN40_INTERNAL_0bc2ca74_4_k_cu_93228e13_110384cuda3std6ranges3__45__cpo4swapE)
_ZN40_INTERNAL_0bc2ca74_4_k_cu_93228e13_110384cuda3std6ranges3__45__cpo4swapE:
	.zero		1
.L_8:


//--------------------- .nv.constant0._ZN7cutlass13device_kernelINS_4gemm6kernel13GemmUniversalIN4cute5tupleIJiiiiEEENS1_10collective13CollectiveMmaINS1_34MainloopSm90TmaGmmaWarpSpecializedILi2ENS5_IJNS4_1CILi1EEESB_SB_EEENS1_35KernelTmaWarpSpecializedCooperativeEEENS5_IJNSA_ILi384EEENSA_ILi8EEENSA_ILi256EEEEEEaNS5_IJlSB_lEEEaSJ_NS4_8TiledMMAINS4_8MMA_AtomIJNS4_4SM904GMMA25MMA_64x8x32_S32S8S8_SS_TNEEEENS4_6LayoutINS5_IJNSA_ILi2EEESB_SB_EEENS5_IJSB_NSA_ILi0EEEST_EEEEENS5_IJNS4_10UnderscoreESW_SW_EEEEENS4_13SM90_TMA_LOADENS4_14ComposedLayoutINS4_7SwizzleILi3ELi4ELi3EEENS4_18smem_ptr_flag_bitsILi8EEENSQ_INS5_IJSG_NSA_ILi128EEEEEENS5_IJS15_SB_EEEEEEEvNS4_8identityESZ_S19_vS1A_EENS_8epilogue10collective6detail29Sm90TmaWarpSpecializedAdapterINS1D_15DefaultEpilogueIaSJ_SJ_NS1C_6thread17LinearCombinationIaLi1EiiLNS1H_9ScaleType4KindE0ELNS_15FloatRoundStyleE2EaEENS1_15EpilogueDefaultEEEEEvvEEEEvNT_6ParamsE --------------------------
	.section	.nv.constant0._ZN7cutlass13device_kernelINS_4gemm6kernel13GemmUniversalIN4cute5tupleIJiiiiEEENS1_10collective13CollectiveMmaINS1_34MainloopSm90TmaGmmaWarpSpecializedILi2ENS5_IJNS4_1CILi1EEESB_SB_EEENS1_35KernelTmaWarpSpecializedCooperativeEEENS5_IJNSA_ILi384EEENSA_ILi8EEENSA_ILi256EEEEEEaNS5_IJlSB_lEEEaSJ_NS4_8TiledMMAINS4_8MMA_AtomIJNS4_4SM904GMMA25MMA_64x8x32_S32S8S8_SS_TNEEEENS4_6LayoutINS5_IJNSA_ILi2EEESB_SB_EEENS5_IJSB_NSA_ILi0EEEST_EEEEENS5_IJNS4_10UnderscoreESW_SW_EEEEENS4_13SM90_TMA_LOADENS4_14ComposedLayoutINS4_7SwizzleILi3ELi4ELi3EEENS4_18smem_ptr_flag_bitsILi8EEENSQ_INS5_IJSG_NSA_ILi128EEEEEENS5_IJS15_SB_EEEEEEEvNS4_8identityESZ_S19_vS1A_EENS_8epilogue10collective6detail29Sm90TmaWarpSpecializedAdapterINS1D_15DefaultEpilogueIaSJ_SJ_NS1C_6thread17LinearCombinationIaLi1EiiLNS1H_9ScaleType4KindE0ELNS_15FloatRoundStyleE2EaEENS1_15EpilogueDefaultEEEEEvvEEEEvNT_6ParamsE,"a",@progbits
	.sectionflags	@""
	.align	4
.nv.constant0._ZN7cutlass13device_kernelINS_4gemm6kernel13GemmUniversalIN4cute5tupleIJiiiiEEENS1_10collective13CollectiveMmaINS1_34MainloopSm90TmaGmmaWarpSpecializedILi2ENS5_IJNS4_1CILi1EEESB_SB_EEENS1_35KernelTmaWarpSpecializedCooperativeEEENS5_IJNSA_ILi384EEENSA_ILi8EEENSA_ILi256EEEEEEaNS5_IJlSB_lEEEaSJ_NS4_8TiledMMAINS4_8MMA_AtomIJNS4_4SM904GMMA25MMA_64x8x32_S32S8S8_SS_TNEEEENS4_6LayoutINS5_IJNSA_ILi2EEESB_SB_EEENS5_IJSB_NSA_ILi0EEEST_EEEEENS5_IJNS4_10UnderscoreESW_SW_EEEEENS4_13SM90_TMA_LOADENS4_14ComposedLayoutINS4_7SwizzleILi3ELi4ELi3EEENS4_18smem_ptr_flag_bitsILi8EEENSQ_INS5_IJSG_NSA_ILi128EEEEEENS5_IJS15_SB_EEEEEEEvNS4_8identityESZ_S19_vS1A_EENS_8epilogue10collective6detail29Sm90TmaWarpSpecializedAdapterINS1D_15DefaultEpilogueIaSJ_SJ_NS1C_6thread17LinearCombinationIaLi1EiiLNS1H_9ScaleType4KindE0ELNS_15FloatRoundStyleE2EaEENS1_15EpilogueDefaultEEEEEvvEEEEvNT_6ParamsE:
	.zero		1664


//--------------------- SYMBOLS --------------------------

	.type		.nv.reservedSmem.offset0,@object
	.size		.nv.reservedSmem.offset0,0x4
	.type		__assertfail,@function
